//
// Generated by NVIDIA NVVM Compiler
//
// Compiler Build ID: CL-36424714
// Cuda compilation tools, release 13.0, V13.0.88
// Based on NVVM 20.0.0
//

.version 9.0
.target sm_100
.address_size 64

	// .globl	_Z5func1iiiPi
.extern .shared .align 16 .b8 shared_memory[];

.visible .entry _Z5func1iiiPi(
	.param .u32 _Z5func1iiiPi_param_0,
	.param .u32 _Z5func1iiiPi_param_1,
	.param .u32 _Z5func1iiiPi_param_2,
	.param .u64 .ptr .align 1 _Z5func1iiiPi_param_3
)
{
	.reg .pred 	%p<14>;
	.reg .b32 	%r<89>;
	.reg .b64 	%rd<5>;

	ld.param.u32 	%r39, [_Z5func1iiiPi_param_0];
	ld.param.u32 	%r37, [_Z5func1iiiPi_param_1];
	ld.param.u32 	%r41, [_Z5func1iiiPi_param_2];
	ld.param.u64 	%rd2, [_Z5func1iiiPi_param_3];
	cvta.to.global.u64 	%rd3, %rd2;
	mov.u32 	%r1, %tid.x;
	div.u32 	%r2, %r1, %r37;
	mul.lo.s32 	%r42, %r2, %r37;
	sub.s32 	%r3, %r1, %r42;
	mul.lo.s32 	%r43, %r41, %r37;
	add.s32 	%r44, %r2, %r43;
	add.s32 	%r45, %r3, %r43;
	max.s32 	%r47, %r44, %r45;
	setp.lt.s32 	%p1, %r47, %r39;
	setp.ge.s32 	%p2, %r47, %r39;
	mad.lo.s32 	%r48, %r44, %r39, %r45;
	mul.wide.s32 	%rd4, %r48, 4;
	add.s64 	%rd1, %rd3, %rd4;
	mov.b32 	%r88, 10000000;
	@%p2 bra 	$L__BB0_2;
	ld.global.u32 	%r88, [%rd1];
$L__BB0_2:
	shl.b32 	%r49, %r1, 2;
	mov.u32 	%r50, shared_memory;
	add.s32 	%r6, %r50, %r49;
	st.shared.u32 	[%r6], %r88;
	setp.lt.s32 	%p3, %r37, 1;
	@%p3 bra 	$L__BB0_19;
	and.b32  	%r8, %r37, 3;
	setp.lt.u32 	%p4, %r37, 4;
	mov.b32 	%r86, 0;
	@%p4 bra 	$L__BB0_14;
	and.b32  	%r86, %r37, 2147483644;
	neg.s32 	%r80, %r86;
	mov.b32 	%r81, 0;
$L__BB0_5:
	bar.sync 	0;
	add.s32 	%r53, %r81, %r42;
	shl.b32 	%r54, %r53, 2;
	add.s32 	%r13, %r50, %r54;
	ld.shared.u32 	%r56, [%r13];
	mad.lo.s32 	%r57, %r81, %r37, %r3;
	shl.b32 	%r58, %r57, 2;
	add.s32 	%r14, %r50, %r58;
	ld.shared.u32 	%r59, [%r14];
	add.s32 	%r15, %r59, %r56;
	ld.shared.u32 	%r60, [%r6];
	setp.le.s32 	%p5, %r60, %r15;
	@%p5 bra 	$L__BB0_7;
	st.shared.u32 	[%r6], %r15;
$L__BB0_7:
	bar.sync 	0;
	ld.shared.u32 	%r61, [%r13+4];
	shl.b32 	%r16, %r37, 2;
	add.s32 	%r17, %r14, %r16;
	ld.shared.u32 	%r62, [%r17];
	add.s32 	%r18, %r62, %r61;
	ld.shared.u32 	%r63, [%r6];
	setp.le.s32 	%p6, %r63, %r18;
	@%p6 bra 	$L__BB0_9;
	st.shared.u32 	[%r6], %r18;
$L__BB0_9:
	bar.sync 	0;
	ld.shared.u32 	%r64, [%r13+8];
	add.s32 	%r19, %r17, %r16;
	ld.shared.u32 	%r65, [%r19];
	add.s32 	%r20, %r65, %r64;
	ld.shared.u32 	%r66, [%r6];
	setp.le.s32 	%p7, %r66, %r20;
	@%p7 bra 	$L__BB0_11;
	st.shared.u32 	[%r6], %r20;
$L__BB0_11:
	bar.sync 	0;
	ld.shared.u32 	%r67, [%r13+12];
	add.s32 	%r68, %r19, %r16;
	ld.shared.u32 	%r69, [%r68];
	add.s32 	%r21, %r69, %r67;
	ld.shared.u32 	%r88, [%r6];
	setp.le.s32 	%p8, %r88, %r21;
	@%p8 bra 	$L__BB0_13;
	st.shared.u32 	[%r6], %r21;
	mov.u32 	%r88, %r21;
$L__BB0_13:
	add.s32 	%r81, %r81, 4;
	add.s32 	%r80, %r80, 4;
	setp.ne.s32 	%p9, %r80, 0;
	@%p9 bra 	$L__BB0_5;
$L__BB0_14:
	setp.eq.s32 	%p10, %r8, 0;
	@%p10 bra 	$L__BB0_19;
	neg.s32 	%r85, %r8;
$L__BB0_16:
	.pragma "nounroll";
	bar.sync 	0;
	add.s32 	%r70, %r86, %r42;
	shl.b32 	%r71, %r70, 2;
	add.s32 	%r73, %r50, %r71;
	ld.shared.u32 	%r74, [%r73];
	mad.lo.s32 	%r75, %r86, %r37, %r3;
	shl.b32 	%r76, %r75, 2;
	add.s32 	%r77, %r50, %r76;
	ld.shared.u32 	%r78, [%r77];
	add.s32 	%r31, %r78, %r74;
	ld.shared.u32 	%r88, [%r6];
	setp.le.s32 	%p11, %r88, %r31;
	@%p11 bra 	$L__BB0_18;
	st.shared.u32 	[%r6], %r31;
	mov.u32 	%r88, %r31;
$L__BB0_18:
	add.s32 	%r86, %r86, 1;
	add.s32 	%r85, %r85, 1;
	setp.ne.s32 	%p12, %r85, 0;
	@%p12 bra 	$L__BB0_16;
$L__BB0_19:
	not.pred 	%p13, %p1;
	@%p13 bra 	$L__BB0_21;
	st.global.u32 	[%rd1], %r88;
$L__BB0_21:
	ret;

}
	// .globl	_Z5func2iiiPi
.visible .entry _Z5func2iiiPi(
	.param .u32 _Z5func2iiiPi_param_0,
	.param .u32 _Z5func2iiiPi_param_1,
	.param .u32 _Z5func2iiiPi_param_2,
	.param .u64 .ptr .align 1 _Z5func2iiiPi_param_3
)
{
	.reg .pred 	%p<22>;
	.reg .b32 	%r<165>;
	.reg .b64 	%rd<7>;

	ld.param.u32 	%r54, [_Z5func2iiiPi_param_0];
	ld.param.u32 	%r55, [_Z5func2iiiPi_param_1];
	ld.param.u32 	%r56, [_Z5func2iiiPi_param_2];
	ld.param.u64 	%rd3, [_Z5func2iiiPi_param_3];
	cvta.to.global.u64 	%rd1, %rd3;
	mov.u32 	%r1, %ctaid.x;
	setp.eq.s32 	%p2, %r1, %r56;
	@%p2 bra 	$L__BB1_39;
	mov.u32 	%r2, %tid.x;
	div.u32 	%r3, %r2, %r55;
	mul.lo.s32 	%r58, %r3, %r55;
	sub.s32 	%r4, %r2, %r58;
	mul.lo.s32 	%r59, %r56, %r55;
	add.s32 	%r5, %r3, %r59;
	add.s32 	%r60, %r4, %r59;
	max.s32 	%r61, %r5, %r60;
	setp.ge.s32 	%p3, %r61, %r54;
	mov.b32 	%r149, 10000000;
	@%p3 bra 	$L__BB1_3;
	mad.lo.s32 	%r62, %r5, %r54, %r60;
	mul.wide.s32 	%rd4, %r62, 4;
	add.s64 	%rd5, %rd1, %rd4;
	ld.global.u32 	%r149, [%rd5];
$L__BB1_3:
	shl.b32 	%r64, %r2, 2;
	mov.u32 	%r65, shared_memory;
	add.s32 	%r66, %r65, %r64;
	st.shared.u32 	[%r66], %r149;
	mov.u32 	%r9, %ctaid.y;
	setp.eq.s32 	%p4, %r9, 0;
	mul.lo.s32 	%r67, %r55, %r1;
	add.s32 	%r68, %r3, %r67;
	selp.b32 	%r69, %r5, %r68, %p4;
	add.s32 	%r70, %r4, %r67;
	selp.b32 	%r71, %r70, %r60, %p4;
	max.s32 	%r73, %r69, %r71;
	setp.lt.s32 	%p1, %r73, %r54;
	setp.ge.s32 	%p5, %r73, %r54;
	mad.lo.s32 	%r74, %r69, %r54, %r71;
	mul.wide.s32 	%rd6, %r74, 4;
	add.s64 	%rd2, %rd1, %rd6;
	mov.b32 	%r164, 10000000;
	@%p5 bra 	$L__BB1_5;
	ld.global.u32 	%r164, [%rd2];
$L__BB1_5:
	mul.lo.s32 	%r75, %r55, %r55;
	shl.b32 	%r76, %r75, 2;
	add.s32 	%r12, %r65, %r76;
	add.s32 	%r13, %r12, %r64;
	st.shared.u32 	[%r13], %r164;
	setp.lt.s32 	%p6, %r55, 1;
	@%p6 bra 	$L__BB1_37;
	and.b32  	%r15, %r55, 3;
	setp.lt.u32 	%p7, %r55, 4;
	mov.b32 	%r161, 0;
	@%p7 bra 	$L__BB1_29;
	and.b32  	%r161, %r55, 2147483644;
	neg.s32 	%r151, %r161;
	mov.b32 	%r152, 0;
$L__BB1_8:
	setp.ne.s32 	%p8, %r9, 0;
	bar.sync 	0;
	add.s32 	%r81, %r152, %r58;
	shl.b32 	%r82, %r81, 2;
	add.s32 	%r20, %r65, %r82;
	add.s32 	%r21, %r12, %r82;
	@%p8 bra 	$L__BB1_10;
	mad.lo.s32 	%r90, %r152, %r55, %r4;
	shl.b32 	%r91, %r90, 2;
	add.s32 	%r92, %r12, %r91;
	ld.shared.u32 	%r93, [%r20];
	ld.shared.u32 	%r94, [%r92];
	add.s32 	%r153, %r94, %r93;
	bra.uni 	$L__BB1_11;
$L__BB1_10:
	mad.lo.s32 	%r84, %r152, %r55, %r4;
	shl.b32 	%r85, %r84, 2;
	add.s32 	%r87, %r65, %r85;
	ld.shared.u32 	%r88, [%r21];
	ld.shared.u32 	%r89, [%r87];
	add.s32 	%r153, %r89, %r88;
$L__BB1_11:
	ld.shared.u32 	%r95, [%r13];
	setp.le.s32 	%p9, %r95, %r153;
	@%p9 bra 	$L__BB1_13;
	st.shared.u32 	[%r13], %r153;
$L__BB1_13:
	setp.eq.s32 	%p10, %r9, 0;
	add.s32 	%r25, %r152, 1;
	bar.sync 	0;
	@%p10 bra 	$L__BB1_15;
	mad.lo.s32 	%r96, %r25, %r55, %r4;
	shl.b32 	%r97, %r96, 2;
	add.s32 	%r99, %r65, %r97;
	ld.shared.u32 	%r100, [%r21+4];
	ld.shared.u32 	%r101, [%r99];
	add.s32 	%r154, %r101, %r100;
	bra.uni 	$L__BB1_16;
$L__BB1_15:
	mad.lo.s32 	%r102, %r25, %r55, %r4;
	shl.b32 	%r103, %r102, 2;
	add.s32 	%r104, %r12, %r103;
	ld.shared.u32 	%r105, [%r20+4];
	ld.shared.u32 	%r106, [%r104];
	add.s32 	%r154, %r106, %r105;
$L__BB1_16:
	ld.shared.u32 	%r107, [%r13];
	setp.le.s32 	%p11, %r107, %r154;
	@%p11 bra 	$L__BB1_18;
	st.shared.u32 	[%r13], %r154;
$L__BB1_18:
	setp.eq.s32 	%p12, %r9, 0;
	add.s32 	%r29, %r152, 2;
	bar.sync 	0;
	@%p12 bra 	$L__BB1_20;
	mad.lo.s32 	%r108, %r29, %r55, %r4;
	shl.b32 	%r109, %r108, 2;
	add.s32 	%r111, %r65, %r109;
	ld.shared.u32 	%r112, [%r21+8];
	ld.shared.u32 	%r113, [%r111];
	add.s32 	%r155, %r113, %r112;
	bra.uni 	$L__BB1_21;
$L__BB1_20:
	mad.lo.s32 	%r114, %r29, %r55, %r4;
	shl.b32 	%r115, %r114, 2;
	add.s32 	%r116, %r12, %r115;
	ld.shared.u32 	%r117, [%r20+8];
	ld.shared.u32 	%r118, [%r116];
	add.s32 	%r155, %r118, %r117;
$L__BB1_21:
	ld.shared.u32 	%r119, [%r13];
	setp.le.s32 	%p13, %r119, %r155;
	@%p13 bra 	$L__BB1_23;
	st.shared.u32 	[%r13], %r155;
$L__BB1_23:
	setp.eq.s32 	%p14, %r9, 0;
	add.s32 	%r33, %r152, 3;
	bar.sync 	0;
	@%p14 bra 	$L__BB1_25;
	mad.lo.s32 	%r120, %r33, %r55, %r4;
	shl.b32 	%r121, %r120, 2;
	add.s32 	%r123, %r65, %r121;
	ld.shared.u32 	%r124, [%r21+12];
	ld.shared.u32 	%r125, [%r123];
	add.s32 	%r156, %r125, %r124;
	bra.uni 	$L__BB1_26;
$L__BB1_25:
	mad.lo.s32 	%r126, %r33, %r55, %r4;
	shl.b32 	%r127, %r126, 2;
	add.s32 	%r128, %r12, %r127;
	ld.shared.u32 	%r129, [%r20+12];
	ld.shared.u32 	%r130, [%r128];
	add.s32 	%r156, %r130, %r129;
$L__BB1_26:
	ld.shared.u32 	%r164, [%r13];
	setp.le.s32 	%p15, %r164, %r156;
	@%p15 bra 	$L__BB1_28;
	st.shared.u32 	[%r13], %r156;
	mov.u32 	%r164, %r156;
$L__BB1_28:
	add.s32 	%r152, %r152, 4;
	add.s32 	%r151, %r151, 4;
	setp.ne.s32 	%p16, %r151, 0;
	@%p16 bra 	$L__BB1_8;
$L__BB1_29:
	setp.eq.s32 	%p17, %r15, 0;
	@%p17 bra 	$L__BB1_37;
	neg.s32 	%r160, %r15;
$L__BB1_31:
	.pragma "nounroll";
	setp.eq.s32 	%p18, %r9, 0;
	bar.sync 	0;
	@%p18 bra 	$L__BB1_33;
	add.s32 	%r131, %r161, %r58;
	shl.b32 	%r132, %r131, 2;
	add.s32 	%r133, %r12, %r132;
	mad.lo.s32 	%r134, %r161, %r55, %r4;
	shl.b32 	%r135, %r134, 2;
	add.s32 	%r137, %r65, %r135;
	ld.shared.u32 	%r138, [%r133];
	ld.shared.u32 	%r139, [%r137];
	add.s32 	%r162, %r139, %r138;
	bra.uni 	$L__BB1_34;
$L__BB1_33:
	add.s32 	%r140, %r161, %r58;
	shl.b32 	%r141, %r140, 2;
	add.s32 	%r143, %r65, %r141;
	mad.lo.s32 	%r144, %r161, %r55, %r4;
	shl.b32 	%r145, %r144, 2;
	add.s32 	%r146, %r12, %r145;
	ld.shared.u32 	%r147, [%r143];
	ld.shared.u32 	%r148, [%r146];
	add.s32 	%r162, %r148, %r147;
$L__BB1_34:
	ld.shared.u32 	%r164, [%r13];
	setp.le.s32 	%p19, %r164, %r162;
	@%p19 bra 	$L__BB1_36;
	st.shared.u32 	[%r13], %r162;
	mov.u32 	%r164, %r162;
$L__BB1_36:
	add.s32 	%r161, %r161, 1;
	add.s32 	%r160, %r160, 1;
	setp.ne.s32 	%p20, %r160, 0;
	@%p20 bra 	$L__BB1_31;
$L__BB1_37:
	not.pred 	%p21, %p1;
	@%p21 bra 	$L__BB1_39;
	st.global.u32 	[%rd2], %r164;
$L__BB1_39:
	ret;

}
	// .globl	_Z5func3iiiPii
.visible .entry _Z5func3iiiPii(
	.param .u32 _Z5func3iiiPii_param_0,
	.param .u32 _Z5func3iiiPii_param_1,
	.param .u32 _Z5func3iiiPii_param_2,
	.param .u64 .ptr .align 1 _Z5func3iiiPii_param_3,
	.param .u32 _Z5func3iiiPii_param_4
)
{
	.reg .pred 	%p<18>;
	.reg .b32 	%r<187>;
	.reg .b64 	%rd<9>;

	ld.param.u32 	%r45, [_Z5func3iiiPii_param_0];
	ld.param.u32 	%r46, [_Z5func3iiiPii_param_1];
	ld.param.u32 	%r47, [_Z5func3iiiPii_param_2];
	ld.param.u64 	%rd3, [_Z5func3iiiPii_param_3];
	ld.param.u32 	%r48, [_Z5func3iiiPii_param_4];
	cvta.to.global.u64 	%rd1, %rd3;
	mov.u32 	%r49, %ctaid.x;
	add.s32 	%r1, %r48, %r49;
	setp.eq.s32 	%p2, %r1, %r47;
	mov.u32 	%r2, %ctaid.y;
	setp.eq.s32 	%p3, %r2, %r47;
	or.pred  	%p4, %p3, %p2;
	@%p4 bra 	$L__BB2_21;
	mov.u32 	%r3, %tid.x;
	div.u32 	%r4, %r3, %r46;
	mul.lo.s32 	%r51, %r4, %r46;
	sub.s32 	%r5, %r3, %r51;
	mul.lo.s32 	%r6, %r47, %r46;
	add.s32 	%r7, %r4, %r6;
	mad.lo.s32 	%r8, %r46, %r2, %r5;
	mov.b32 	%r171, 10000000;
	max.s32 	%r52, %r7, %r8;
	setp.ge.s32 	%p5, %r52, %r45;
	@%p5 bra 	$L__BB2_3;
	mad.lo.s32 	%r53, %r7, %r45, %r8;
	mul.wide.s32 	%rd4, %r53, 4;
	add.s64 	%rd5, %rd1, %rd4;
	ld.global.u32 	%r171, [%rd5];
$L__BB2_3:
	mul.lo.s32 	%r55, %r46, %r46;
	shl.b32 	%r56, %r55, 2;
	mov.u32 	%r57, shared_memory;
	add.s32 	%r11, %r57, %r56;
	shl.b32 	%r58, %r3, 2;
	add.s32 	%r59, %r11, %r58;
	st.shared.u32 	[%r59], %r171;
	mad.lo.s32 	%r12, %r1, %r46, %r4;
	add.s32 	%r13, %r5, %r6;
	max.s32 	%r60, %r12, %r13;
	setp.ge.s32 	%p6, %r60, %r45;
	mov.b32 	%r172, 10000000;
	@%p6 bra 	$L__BB2_5;
	mad.lo.s32 	%r61, %r12, %r45, %r13;
	mul.wide.s32 	%rd6, %r61, 4;
	add.s64 	%rd7, %rd1, %rd6;
	ld.global.u32 	%r172, [%rd7];
$L__BB2_5:
	add.s32 	%r65, %r57, %r58;
	st.shared.u32 	[%r65], %r172;
	max.s32 	%r66, %r12, %r8;
	setp.lt.s32 	%p1, %r66, %r45;
	setp.ge.s32 	%p7, %r66, %r45;
	mad.lo.s32 	%r67, %r12, %r45, %r8;
	mul.wide.s32 	%rd8, %r67, 4;
	add.s64 	%rd2, %rd1, %rd8;
	mov.b32 	%r186, 10000000;
	@%p7 bra 	$L__BB2_7;
	ld.global.u32 	%r186, [%rd2];
$L__BB2_7:
	bar.sync 	0;
	setp.lt.s32 	%p8, %r46, 1;
	@%p8 bra 	$L__BB2_19;
	and.b32  	%r19, %r46, 7;
	setp.lt.u32 	%p9, %r46, 8;
	mov.b32 	%r181, 0;
	@%p9 bra 	$L__BB2_11;
	and.b32  	%r181, %r46, 2147483640;
	neg.s32 	%r174, %r181;
	shl.b32 	%r22, %r46, 2;
	mov.b32 	%r175, 0;
$L__BB2_10:
	.pragma "nounroll";
	add.s32 	%r71, %r175, %r51;
	shl.b32 	%r72, %r71, 2;
	add.s32 	%r74, %r57, %r72;
	ld.shared.u32 	%r75, [%r74];
	mad.lo.s32 	%r76, %r175, %r46, %r5;
	shl.b32 	%r77, %r76, 2;
	add.s32 	%r78, %r11, %r77;
	ld.shared.u32 	%r79, [%r78];
	add.s32 	%r80, %r79, %r75;
	min.s32 	%r81, %r186, %r80;
	ld.shared.u32 	%r82, [%r74+4];
	add.s32 	%r83, %r78, %r22;
	ld.shared.u32 	%r84, [%r83];
	add.s32 	%r85, %r84, %r82;
	min.s32 	%r86, %r81, %r85;
	ld.shared.u32 	%r87, [%r74+8];
	add.s32 	%r88, %r83, %r22;
	ld.shared.u32 	%r89, [%r88];
	add.s32 	%r90, %r89, %r87;
	min.s32 	%r91, %r86, %r90;
	ld.shared.u32 	%r92, [%r74+12];
	add.s32 	%r93, %r88, %r22;
	ld.shared.u32 	%r94, [%r93];
	add.s32 	%r95, %r94, %r92;
	min.s32 	%r96, %r91, %r95;
	ld.shared.u32 	%r97, [%r74+16];
	add.s32 	%r98, %r93, %r22;
	ld.shared.u32 	%r99, [%r98];
	add.s32 	%r100, %r99, %r97;
	min.s32 	%r101, %r96, %r100;
	ld.shared.u32 	%r102, [%r74+20];
	add.s32 	%r103, %r98, %r22;
	ld.shared.u32 	%r104, [%r103];
	add.s32 	%r105, %r104, %r102;
	min.s32 	%r106, %r101, %r105;
	ld.shared.u32 	%r107, [%r74+24];
	add.s32 	%r108, %r103, %r22;
	ld.shared.u32 	%r109, [%r108];
	add.s32 	%r110, %r109, %r107;
	min.s32 	%r111, %r106, %r110;
	ld.shared.u32 	%r112, [%r74+28];
	add.s32 	%r113, %r108, %r22;
	ld.shared.u32 	%r114, [%r113];
	add.s32 	%r115, %r114, %r112;
	min.s32 	%r186, %r111, %r115;
	add.s32 	%r175, %r175, 8;
	add.s32 	%r174, %r174, 8;
	setp.ne.s32 	%p10, %r174, 0;
	@%p10 bra 	$L__BB2_10;
$L__BB2_11:
	setp.eq.s32 	%p11, %r19, 0;
	@%p11 bra 	$L__BB2_19;
	and.b32  	%r32, %r46, 3;
	setp.lt.u32 	%p12, %r19, 4;
	@%p12 bra 	$L__BB2_14;
	add.s32 	%r117, %r181, %r51;
	shl.b32 	%r118, %r117, 2;
	add.s32 	%r120, %r57, %r118;
	ld.shared.u32 	%r121, [%r120];
	mad.lo.s32 	%r122, %r181, %r46, %r5;
	shl.b32 	%r123, %r122, 2;
	add.s32 	%r124, %r11, %r123;
	ld.shared.u32 	%r125, [%r124];
	add.s32 	%r126, %r125, %r121;
	min.s32 	%r127, %r186, %r126;
	ld.shared.u32 	%r128, [%r120+4];
	shl.b32 	%r129, %r46, 2;
	add.s32 	%r130, %r124, %r129;
	ld.shared.u32 	%r131, [%r130];
	add.s32 	%r132, %r131, %r128;
	min.s32 	%r133, %r127, %r132;
	ld.shared.u32 	%r134, [%r120+8];
	add.s32 	%r135, %r130, %r129;
	ld.shared.u32 	%r136, [%r135];
	add.s32 	%r137, %r136, %r134;
	min.s32 	%r138, %r133, %r137;
	ld.shared.u32 	%r139, [%r120+12];
	add.s32 	%r140, %r135, %r129;
	ld.shared.u32 	%r141, [%r140];
	add.s32 	%r142, %r141, %r139;
	min.s32 	%r186, %r138, %r142;
	add.s32 	%r181, %r181, 4;
$L__BB2_14:
	setp.eq.s32 	%p13, %r32, 0;
	@%p13 bra 	$L__BB2_19;
	setp.eq.s32 	%p14, %r32, 1;
	@%p14 bra 	$L__BB2_17;
	add.s32 	%r144, %r181, %r51;
	shl.b32 	%r145, %r144, 2;
	add.s32 	%r147, %r57, %r145;
	ld.shared.u32 	%r148, [%r147];
	mad.lo.s32 	%r149, %r181, %r46, %r5;
	shl.b32 	%r150, %r149, 2;
	add.s32 	%r151, %r11, %r150;
	ld.shared.u32 	%r152, [%r151];
	add.s32 	%r153, %r152, %r148;
	min.s32 	%r154, %r186, %r153;
	ld.shared.u32 	%r155, [%r147+4];
	shl.b32 	%r156, %r46, 2;
	add.s32 	%r157, %r151, %r156;
	ld.shared.u32 	%r158, [%r157];
	add.s32 	%r159, %r158, %r155;
	min.s32 	%r186, %r154, %r159;
	add.s32 	%r181, %r181, 2;
$L__BB2_17:
	and.b32  	%r160, %r46, 1;
	setp.eq.b32 	%p15, %r160, 1;
	not.pred 	%p16, %p15;
	@%p16 bra 	$L__BB2_19;
	add.s32 	%r161, %r181, %r51;
	shl.b32 	%r162, %r161, 2;
	add.s32 	%r164, %r57, %r162;
	ld.shared.u32 	%r165, [%r164];
	mad.lo.s32 	%r166, %r181, %r46, %r5;
	shl.b32 	%r167, %r166, 2;
	add.s32 	%r168, %r11, %r167;
	ld.shared.u32 	%r169, [%r168];
	add.s32 	%r170, %r169, %r165;
	min.s32 	%r186, %r186, %r170;
$L__BB2_19:
	not.pred 	%p17, %p1;
	@%p17 bra 	$L__BB2_21;
	st.global.u32 	[%rd2], %r186;
$L__BB2_21:
	ret;

}


// ===== COMPILED SASS (sm_100) =====

	.target	sm_100

	.elftype	@"ET_EXEC"


//--------------------- .note.nv.tkinfo           --------------------------
	.section	.note.nv.tkinfo,"",@"SHT_NOTE"
	.sectionflags	@"SHF_NOTE_NV_TKINFO"
	.tkinfo
        /*0018*/ 	.word	0x00000002
        /*0030*/ 	.string	""
        /*0030*/ 	.string	"ptxas"
        /*0030*/ 	.string	"Cuda compilation tools, release 13.0, V13.0.88"
        /*0030*/ 	.string	"Build cuda_13.0.r13.0/compiler.36424714_0"
        /*0030*/ 	.string	"-arch sm_100 -m 64 "



//--------------------- .note.nv.cuinfo           --------------------------
	.section	.note.nv.cuinfo,"",@"SHT_NOTE"
	.sectionflags	@"SHF_NOTE_NV_CUINFO"
        /*0018*/ 	.short	0x0002
        /*001a*/ 	.short	0x0064
        /*001c*/ 	.short	0x0082
	.zero		2


//--------------------- .nv.info                  --------------------------
	.section	.nv.info,"",@"SHT_CUDA_INFO"
	.align	4


	//----- nvinfo : EIATTR_REGCOUNT
	.align		4
        /*0000*/ 	.byte	0x04, 0x2f
        /*0002*/ 	.short	(.L_1 - .L_0)
	.align		4
.L_0:
        /*0004*/ 	.word	index@(_Z5func1iiiPi)
        /*0008*/ 	.word	0x00000012


	//----- nvinfo : EIATTR_FRAME_SIZE
	.align		4
.L_1:
        /*000c*/ 	.byte	0x04, 0x11
        /*000e*/ 	.short	(.L_3 - .L_2)
	.align		4
.L_2:
        /*0010*/ 	.word	index@(_Z5func1iiiPi)
        /*0014*/ 	.word	0x00000000


	//----- nvinfo : EIATTR_REGCOUNT
	.align		4
.L_3:
        /*0018*/ 	.byte	0x04, 0x2f
        /*001a*/ 	.short	(.L_5 - .L_4)
	.align		4
.L_4:
        /*001c*/ 	.word	index@(_Z5func2iiiPi)
        /*0020*/ 	.word	0x00000018


	//----- nvinfo : EIATTR_FRAME_SIZE
	.align		4
.L_5:
        /*0024*/ 	.byte	0x04, 0x11
        /*0026*/ 	.short	(.L_7 - .L_6)
	.align		4
.L_6:
        /*0028*/ 	.word	index@(_Z5func2iiiPi)
        /*002c*/ 	.word	0x00000000


	//----- nvinfo : EIATTR_REGCOUNT
	.align		4
.L_7:
        /*0030*/ 	.byte	0x04, 0x2f
        /*0032*/ 	.short	(.L_9 - .L_8)
	.align		4
.L_8:
        /*0034*/ 	.word	index@(_Z5func3iiiPii)
        /*0038*/ 	.word	0x00000020


	//----- nvinfo : EIATTR_FRAME_SIZE
	.align		4
.L_9:
        /*003c*/ 	.byte	0x04, 0x11
        /*003e*/ 	.short	(.L_11 - .L_10)
	.align		4
.L_10:
        /*0040*/ 	.word	index@(_Z5func3iiiPii)
        /*0044*/ 	.word	0x00000000


	//----- nvinfo : EIATTR_MIN_STACK_SIZE
	.align		4
.L_11:
        /*0048*/ 	.byte	0x04, 0x12
        /*004a*/ 	.short	(.L_13 - .L_12)
	.align		4
.L_12:
        /*004c*/ 	.word	index@(_Z5func3iiiPii)
        /*0050*/ 	.word	0x00000000


	//----- nvinfo : EIATTR_MIN_STACK_SIZE
	.align		4
.L_13:
        /*0054*/ 	.byte	0x04, 0x12
        /*0056*/ 	.short	(.L_15 - .L_14)
	.align		4
.L_14:
        /*0058*/ 	.word	index@(_Z5func2iiiPi)
        /*005c*/ 	.word	0x00000000


	//----- nvinfo : EIATTR_MIN_STACK_SIZE
	.align		4
.L_15:
        /*0060*/ 	.byte	0x04, 0x12
        /*0062*/ 	.short	(.L_17 - .L_16)
	.align		4
.L_16:
        /*0064*/ 	.word	index@(_Z5func1iiiPi)
        /*0068*/ 	.word	0x00000000
.L_17:


//--------------------- .nv.compat                --------------------------
	.section	.nv.compat,"",@"SHT_CUDA_COMPAT_INFO"
	.align	4
        /*0000*/ 	.byte	0x02, 0x09, 0x00, 0x00, 0x02, 0x02, 0x01, 0x00, 0x02, 0x05, 0x05, 0x00, 0x03, 0x07, 0x01, 0x01
        /*0010*/ 	.byte	0x02, 0x03, 0x00, 0x00, 0x02, 0x06, 0x01, 0x00, 0x04, 0x0b, 0x08, 0x00, 0x09, 0x00, 0x00, 0x00
        /*0020*/ 	.byte	0x00, 0x00, 0x00, 0x00


//--------------------- .nv.info._Z5func3iiiPii   --------------------------
	.section	.nv.info._Z5func3iiiPii,"",@"SHT_CUDA_INFO"
	.sectionflags	@""
	.align	4


	//----- nvinfo : EIATTR_CUDA_API_VERSION
	.align		4
        /*0000*/ 	.byte	0x04, 0x37
        /*0002*/ 	.short	(.L_19 - .L_18)
.L_18:
        /*0004*/ 	.word	0x00000082


	//----- nvinfo : EIATTR_KPARAM_INFO
	.align		4
.L_19:
        /*0008*/ 	.byte	0x04, 0x17
        /*000a*/ 	.short	(.L_21 - .L_20)
.L_20:
        /*000c*/ 	.word	0x00000000
        /*0010*/ 	.short	0x0004
        /*0012*/ 	.short	0x0018
        /*0014*/ 	.byte	0x00, 0xf0, 0x11, 0x00


	//----- nvinfo : EIATTR_KPARAM_INFO
	.align		4
.L_21:
        /*0018*/ 	.byte	0x04, 0x17
        /*001a*/ 	.short	(.L_23 - .L_22)
.L_22:
        /*001c*/ 	.word	0x00000000
        /*0020*/ 	.short	0x0003
        /*0022*/ 	.short	0x0010
        /*0024*/ 	.byte	0x00, 0xf5, 0x21, 0x00


	//----- nvinfo : EIATTR_KPARAM_INFO
	.align		4
.L_23:
        /*0028*/ 	.byte	0x04, 0x17
        /*002a*/ 	.short	(.L_25 - .L_24)
.L_24:
        /*002c*/ 	.word	0x00000000
        /*0030*/ 	.short	0x0002
        /*0032*/ 	.short	0x0008
        /*0034*/ 	.byte	0x00, 0xf0, 0x11, 0x00


	//----- nvinfo : EIATTR_KPARAM_INFO
	.align		4
.L_25:
        /*0038*/ 	.byte	0x04, 0x17
        /*003a*/ 	.short	(.L_27 - .L_26)
.L_26:
        /*003c*/ 	.word	0x00000000
        /*0040*/ 	.short	0x0001
        /*0042*/ 	.short	0x0004
        /*0044*/ 	.byte	0x00, 0xf0, 0x11, 0x00


	//----- nvinfo : EIATTR_KPARAM_INFO
	.align		4
.L_27:
        /*0048*/ 	.byte	0x04, 0x17
        /*004a*/ 	.short	(.L_29 - .L_28)
.L_28:
        /*004c*/ 	.word	0x00000000
        /*0050*/ 	.short	0x0000
        /*0052*/ 	.short	0x0000
        /*0054*/ 	.byte	0x00, 0xf0, 0x11, 0x00


	//----- nvinfo : EIATTR_SPARSE_MMA_MASK
	.align		4
.L_29:
        /*0058*/ 	.byte	0x03, 0x50
        /*005a*/ 	.short	0x0000


	//----- nvinfo : EIATTR_MAXREG_COUNT
	.align		4
        /*005c*/ 	.byte	0x03, 0x1b
        /*005e*/ 	.short	0x00ff


	//----- nvinfo : EIATTR_NUM_BARRIERS
	.align		4
        /*0060*/ 	.byte	0x02, 0x4c
        /*0062*/ 	.byte	0x01
	.zero		1


	//----- nvinfo : EIATTR_MERCURY_ISA_VERSION
	.align		4
        /*0064*/ 	.byte	0x03, 0x5f
        /*0066*/ 	.short	0x0101


	//----- nvinfo : EIATTR_VRC_CTA_INIT_COUNT
	.align		4
        /*0068*/ 	.byte	0x02, 0x4a
	.zero		1
	.zero		1


	//----- nvinfo : EIATTR_EXIT_INSTR_OFFSETS
	.align		4
        /*006c*/ 	.byte	0x04, 0x1c
        /*006e*/ 	.short	(.L_31 - .L_30)


	//   ....[0]....
.L_30:
        /*0070*/ 	.word	0x00000080


	//   ....[1]....
        /*0074*/ 	.word	0x00000a50


	//   ....[2]....
        /*0078*/ 	.word	0x00000a70


	//----- nvinfo : EIATTR_CBANK_PARAM_SIZE
	.align		4
.L_31:
        /*007c*/ 	.byte	0x03, 0x19
        /*007e*/ 	.short	0x001c


	//----- nvinfo : EIATTR_PARAM_CBANK
	.align		4
        /*0080*/ 	.byte	0x04, 0x0a
        /*0082*/ 	.short	(.L_33 - .L_32)
	.align		4
.L_32:
        /*0084*/ 	.word	index@(.nv.constant0._Z5func3iiiPii)
        /*0088*/ 	.short	0x0380
        /*008a*/ 	.short	0x001c


	//----- nvinfo : EIATTR_SW_WAR
	.align		4
.L_33:
        /*008c*/ 	.byte	0x04, 0x36
        /*008e*/ 	.short	(.L_35 - .L_34)
.L_34:
        /*0090*/ 	.word	0x00000008
.L_35:


//--------------------- .nv.info._Z5func2iiiPi    --------------------------
	.section	.nv.info._Z5func2iiiPi,"",@"SHT_CUDA_INFO"
	.sectionflags	@""
	.align	4


	//----- nvinfo : EIATTR_CUDA_API_VERSION
	.align		4
        /*0000*/ 	.byte	0x04, 0x37
        /*0002*/ 	.short	(.L_37 - .L_36)
.L_36:
        /*0004*/ 	.word	0x00000082


	//----- nvinfo : EIATTR_KPARAM_INFO
	.align		4
.L_37:
        /*0008*/ 	.byte	0x04, 0x17
        /*000a*/ 	.short	(.L_39 - .L_38)
.L_38:
        /*000c*/ 	.word	0x00000000
        /*0010*/ 	.short	0x0003
        /*0012*/ 	.short	0x0010
        /*0014*/ 	.byte	0x00, 0xf5, 0x21, 0x00


	//----- nvinfo : EIATTR_KPARAM_INFO
	.align		4
.L_39:
        /*0018*/ 	.byte	0x04, 0x17
        /*001a*/ 	.short	(.L_41 - .L_40)
.L_40:
        /*001c*/ 	.word	0x00000000
        /*0020*/ 	.short	0x0002
        /*0022*/ 	.short	0x0008
        /*0024*/ 	.byte	0x00, 0xf0, 0x11, 0x00


	//----- nvinfo : EIATTR_KPARAM_INFO
	.align		4
.L_41:
        /*0028*/ 	.byte	0x04, 0x17
        /*002a*/ 	.short	(.L_43 - .L_42)
.L_42:
        /*002c*/ 	.word	0x00000000
        /*0030*/ 	.short	0x0001
        /*0032*/ 	.short	0x0004
        /*0034*/ 	.byte	0x00, 0xf0, 0x11, 0x00


	//----- nvinfo : EIATTR_KPARAM_INFO
	.align		4
.L_43:
        /*0038*/ 	.byte	0x04, 0x17
        /*003a*/ 	.short	(.L_45 - .L_44)
.L_44:
        /*003c*/ 	.word	0x00000000
        /*0040*/ 	.short	0x0000
        /*0042*/ 	.short	0x0000
        /*0044*/ 	.byte	0x00, 0xf0, 0x11, 0x00


	//----- nvinfo : EIATTR_SPARSE_MMA_MASK
	.align		4
.L_45:
        /*0048*/ 	.byte	0x03, 0x50
        /*004a*/ 	.short	0x0000


	//----- nvinfo : EIATTR_MAXREG_COUNT
	.align		4
        /*004c*/ 	.byte	0x03, 0x1b
        /*004e*/ 	.short	0x00ff


	//----- nvinfo : EIATTR_NUM_BARRIERS
	.align		4
        /*0050*/ 	.byte	0x02, 0x4c
        /*0052*/ 	.byte	0x01
	.zero		1


	//----- nvinfo : EIATTR_MERCURY_ISA_VERSION
	.align		4
        /*0054*/ 	.byte	0x03, 0x5f
        /*0056*/ 	.short	0x0101


	//----- nvinfo : EIATTR_VRC_CTA_INIT_COUNT
	.align		4
        /*0058*/ 	.byte	0x02, 0x4a
	.zero		1
	.zero		1


	//----- nvinfo : EIATTR_EXIT_INSTR_OFFSETS
	.align		4
        /*005c*/ 	.byte	0x04, 0x1c
        /*005e*/ 	.short	(.L_47 - .L_46)


	//   ....[0]....
.L_46:
        /*0060*/ 	.word	0x00000040


	//   ....[1]....
        /*0064*/ 	.word	0x00000a50


	//   ....[2]....
        /*0068*/ 	.word	0x00000a70


	//----- nvinfo : EIATTR_CBANK_PARAM_SIZE
	.align		4
.L_47:
        /*006c*/ 	.byte	0x03, 0x19
        /*006e*/ 	.short	0x0018


	//----- nvinfo : EIATTR_PARAM_CBANK
	.align		4
        /*0070*/ 	.byte	0x04, 0x0a
        /*0072*/ 	.short	(.L_49 - .L_48)
	.align		4
.L_48:
        /*0074*/ 	.word	index@(.nv.constant0._Z5func2iiiPi)
        /*0078*/ 	.short	0x0380
        /*007a*/ 	.short	0x0018


	//----- nvinfo : EIATTR_SW_WAR
	.align		4
.L_49:
        /*007c*/ 	.byte	0x04, 0x36
        /*007e*/ 	.short	(.L_51 - .L_50)
.L_50:
        /*0080*/ 	.word	0x00000008
.L_51:


//--------------------- .nv.info._Z5func1iiiPi    --------------------------
	.section	.nv.info._Z5func1iiiPi,"",@"SHT_CUDA_INFO"
	.sectionflags	@""
	.align	4


	//----- nvinfo : EIATTR_CUDA_API_VERSION
	.align		4
        /*0000*/ 	.byte	0x04, 0x37
        /*0002*/ 	.short	(.L_53 - .L_52)
.L_52:
        /*0004*/ 	.word	0x00000082


	//----- nvinfo : EIATTR_KPARAM_INFO
	.align		4
.L_53:
        /*0008*/ 	.byte	0x04, 0x17
        /*000a*/ 	.short	(.L_55 - .L_54)
.L_54:
        /*000c*/ 	.word	0x00000000
        /*0010*/ 	.short	0x0003
        /*0012*/ 	.short	0x0010
        /*0014*/ 	.byte	0x00, 0xf5, 0x21, 0x00


	//----- nvinfo : EIATTR_KPARAM_INFO
	.align		4
.L_55:
        /*0018*/ 	.byte	0x04, 0x17
        /*001a*/ 	.short	(.L_57 - .L_56)
.L_56:
        /*001c*/ 	.word	0x00000000
        /*0020*/ 	.short	0x0002
        /*0022*/ 	.short	0x0008
        /*0024*/ 	.byte	0x00, 0xf0, 0x11, 0x00


	//----- nvinfo : EIATTR_KPARAM_INFO
	.align		4
.L_57:
        /*0028*/ 	.byte	0x04, 0x17
        /*002a*/ 	.short	(.L_59 - .L_58)
.L_58:
        /*002c*/ 	.word	0x00000000
        /*0030*/ 	.short	0x0001
        /*0032*/ 	.short	0x0004
        /*0034*/ 	.byte	0x00, 0xf0, 0x11, 0x00


	//----- nvinfo : EIATTR_KPARAM_INFO
	.align		4
.L_59:
        /*0038*/ 	.byte	0x04, 0x17
        /*003a*/ 	.short	(.L_61 - .L_60)
.L_60:
        /*003c*/ 	.word	0x00000000
        /*0040*/ 	.short	0x0000
        /*0042*/ 	.short	0x0000
        /*0044*/ 	.byte	0x00, 0xf0, 0x11, 0x00


	//----- nvinfo : EIATTR_SPARSE_MMA_MASK
	.align		4
.L_61:
        /*0048*/ 	.byte	0x03, 0x50
        /*004a*/ 	.short	0x0000


	//----- nvinfo : EIATTR_MAXREG_COUNT
	.align		4
        /*004c*/ 	.byte	0x03, 0x1b
        /*004e*/ 	.short	0x00ff


	//----- nvinfo : EIATTR_NUM_BARRIERS
	.align		4
        /*0050*/ 	.byte	0x02, 0x4c
        /*0052*/ 	.byte	0x01
	.zero		1


	//----- nvinfo : EIATTR_MERCURY_ISA_VERSION
	.align		4
        /*0054*/ 	.byte	0x03, 0x5f
        /*0056*/ 	.short	0x0101


	//----- nvinfo : EIATTR_VRC_CTA_INIT_COUNT
	.align		4
        /*0058*/ 	.byte	0x02, 0x4a
	.zero		1
	.zero		1


	//----- nvinfo : EIATTR_EXIT_INSTR_OFFSETS
	.align		4
        /*005c*/ 	.byte	0x04, 0x1c
        /*005e*/ 	.short	(.L_63 - .L_62)


	//   ....[0]....
.L_62:
        /*0060*/ 	.word	0x000006e0


	//   ....[1]....
        /*0064*/ 	.word	0x00000700


	//----- nvinfo : EIATTR_CBANK_PARAM_SIZE
	.align		4
.L_63:
        /*0068*/ 	.byte	0x03, 0x19
        /*006a*/ 	.short	0x0018


	//----- nvinfo : EIATTR_PARAM_CBANK
	.align		4
        /*006c*/ 	.byte	0x04, 0x0a
        /*006e*/ 	.short	(.L_65 - .L_64)
	.align		4
.L_64:
        /*0070*/ 	.word	index@(.nv.constant0._Z5func1iiiPi)
        /*0074*/ 	.short	0x0380
        /*0076*/ 	.short	0x0018


	//----- nvinfo : EIATTR_SW_WAR
	.align		4
.L_65:
        /*0078*/ 	.byte	0x04, 0x36
        /*007a*/ 	.short	(.L_67 - .L_66)
.L_66:
        /*007c*/ 	.word	0x00000008
.L_67:


//--------------------- .nv.callgraph             --------------------------
	.section	.nv.callgraph,"",@"SHT_CUDA_CALLGRAPH"
	.align	4
	.sectionentsize	8
	.align		4
        /*0000*/ 	.word	0x00000000
	.align		4
        /*0004*/ 	.word	0xffffffff
	.align		4
        /*0008*/ 	.word	0x00000000
	.align		4
        /*000c*/ 	.word	0xfffffffe
	.align		4
        /*0010*/ 	.word	0x00000000
	.align		4
        /*0014*/ 	.word	0xfffffffd
	.align		4
        /*0018*/ 	.word	0x00000000
	.align		4
        /*001c*/ 	.word	0xfffffffc


//--------------------- .text._Z5func3iiiPii      --------------------------
	.section	.text._Z5func3iiiPii,"ax",@progbits
	.align	128
        .global         _Z5func3iiiPii
        .type           _Z5func3iiiPii,@function
        .size           _Z5func3iiiPii,(.L_x_18 - _Z5func3iiiPii)
        .other          _Z5func3iiiPii,@"STO_CUDA_ENTRY STV_DEFAULT"
_Z5func3iiiPii:
.text._Z5func3iiiPii:
[----:B------:R-:W-:Y:S08]  /*0000*/  LDC R1, c[0x0][0x37c] ;  /* 0x0000df00ff017b82 */ /* 0x000ff00000000800 */
[----:B------:R-:W0:Y:S01]  /*0010*/  S2UR UR4, SR_CTAID.X ;  /* 0x00000000000479c3 */ /* 0x000e220000002500 */
[----:B------:R-:W1:Y:S01]  /*0020*/  S2R R9, SR_CTAID.Y ;  /* 0x0000000000097919 */ /* 0x000e620000002600 */
[----:B------:R-:W0:Y:S06]  /*0030*/  LDCU UR5, c[0x0][0x398] ;  /* 0x00007300ff0577ac */ /* 0x000e2c0008000800 */
[----:B------:R-:W2:Y:S01]  /*0040*/  LDC R10, c[0x0][0x388] ;  /* 0x0000e200ff0a7b82 */ /* 0x000ea20000000800 */
[----:B0-----:R-:W-:-:S06]  /*0050*/  UIADD3 UR4, UPT, UPT, UR4, UR5, URZ ;  /* 0x0000000504047290 */ /* 0x001fcc000fffe0ff */
[----:B--2---:R-:W-:-:S04]  /*0060*/  ISETP.NE.AND P0, PT, R10, UR4, PT ;  /* 0x000000040a007c0c */ /* 0x004fc8000bf05270 */
[----:B-1----:R-:W-:-:S13]  /*0070*/  ISETP.EQ.OR P0, PT, R9, R10, !P0 ;  /* 0x0000000a0900720c */ /* 0x002fda0004702670 */
[----:B------:R-:W-:Y:S05]  /*0080*/  @P0 EXIT ;  /* 0x000000000000094d */ /* 0x000fea0003800000 */
[----:B------:R-:W0:Y:S01]  /*0090*/  LDC.64 R2, c[0x0][0x380] ;  /* 0x0000e000ff027b82 */ /* 0x000e220000000a00 */
[----:B------:R-:W1:Y:S01]  /*00a0*/  S2R R8, SR_TID.X ;  /* 0x0000000000087919 */ /* 0x000e620000002100 */
[----:B------:R-:W2:Y:S01]  /*00b0*/  LDCU.64 UR6, c[0x0][0x358] ;  /* 0x00006b00ff0677ac */ /* 0x000ea20008000a00 */
[----:B------:R-:W-:Y:S01]  /*00c0*/  IMAD.MOV.U32 R17, RZ, RZ, 0x989680 ;  /* 0x00989680ff117424 */ /* 0x000fe200078e00ff */
[----:B0-----:R-:W0:Y:S01]  /*00d0*/  I2F.U32.RP R6, R3 ;  /* 0x0000000300067306 */ /* 0x001e220000209000 */
[----:B------:R-:W-:-:S07]  /*00e0*/  ISETP.NE.U32.AND P2, PT, R3, RZ, PT ;  /* 0x000000ff0300720c */ /* 0x000fce0003f45070 */
[----:B0-----:R-:W0:Y:S02]  /*00f0*/  MUFU.RCP R6, R6 ;  /* 0x0000000600067308 */ /* 0x001e240000001000 */
[----:B0-----:R-:W-:-:S06]  /*0100*/  VIADD R4, R6, 0xffffffe ;  /* 0x0ffffffe06047836 */ /* 0x001fcc0000000000 */
[----:B------:R0:W3:Y:S02]  /*0110*/  F2I.FTZ.U32.TRUNC.NTZ R5, R4 ;  /* 0x0000000400057305 */ /* 0x0000e4000021f000 */
[----:B0-----:R-:W-:Y:S02]  /*0120*/  IMAD.MOV.U32 R4, RZ, RZ, RZ ;  /* 0x000000ffff047224 */ /* 0x001fe400078e00ff */
[----:B---3--:R-:W-:-:S04]  /*0130*/  IMAD.MOV R0, RZ, RZ, -R5 ;  /* 0x000000ffff007224 */ /* 0x008fc800078e0a05 */
[----:B------:R-:W-:-:S04]  /*0140*/  IMAD R7, R0, R3, RZ ;  /* 0x0000000300077224 */ /* 0x000fc800078e02ff */
[----:B------:R-:W-:-:S06]  /*0150*/  IMAD.HI.U32 R5, R5, R7, R4 ;  /* 0x0000000705057227 */ /* 0x000fcc00078e0004 */
[----:B-1----:R-:W-:-:S05]  /*0160*/  IMAD.HI.U32 R0, R5, R8, RZ ;  /* 0x0000000805007227 */ /* 0x002fca00078e00ff */
[----:B------:R-:W-:-:S05]  /*0170*/  IADD3 R5, PT, PT, -R0, RZ, RZ ;  /* 0x000000ff00057210 */ /* 0x000fca0007ffe1ff */
[----:B------:R-:W-:Y:S02]  /*0180*/  IMAD R6, R3, R5, R8 ;  /* 0x0000000503067224 */ /* 0x000fe400078e0208 */
[----:B------:R-:W0:Y:S03]  /*0190*/  LDC.64 R4, c[0x0][0x390] ;  /* 0x0000e400ff047b82 */ /* 0x000e260000000a00 */
[----:B------:R-:W-:-:S13]  /*01a0*/  ISETP.GE.U32.AND P0, PT, R6, R3, PT ;  /* 0x000000030600720c */ /* 0x000fda0003f06070 */
[----:B------:R-:W-:Y:S02]  /*01b0*/  @P0 IMAD.IADD R6, R6, 0x1, -R3 ;  /* 0x0000000106060824 */ /* 0x000fe400078e0a03 */
[----:B------:R-:W-:-:S03]  /*01c0*/  @P0 VIADD R0, R0, 0x1 ;  /* 0x0000000100000836 */ /* 0x000fc60000000000 */
[----:B------:R-:W-:-:S13]  /*01d0*/  ISETP.GE.U32.AND P1, PT, R6, R3, PT ;  /* 0x000000030600720c */ /* 0x000fda0003f26070 */
[----:B------:R-:W-:Y:S01]  /*01e0*/  @P1 VIADD R0, R0, 0x1 ;  /* 0x0000000100001836 */ /* 0x000fe20000000000 */
[----:B------:R-:W-:-:S04]  /*01f0*/  @!P2 LOP3.LUT R0, RZ, R3, RZ, 0x33, !PT ;  /* 0x00000003ff00a212 */ /* 0x000fc800078e33ff */
[----:B------:R-:W-:Y:S01]  /*0200*/  IADD3 R6, PT, PT, -R0, RZ, RZ ;  /* 0x000000ff00067210 */ /* 0x000fe20007ffe1ff */
[--C-:B------:R-:W-:Y:S02]  /*0210*/  IMAD R7, R10, R3, R0.reuse ;  /* 0x000000030a077224 */ /* 0x100fe400078e0200 */
[C---:B------:R-:W-:Y:S02]  /*0220*/  IMAD R16, R3.reuse, UR4, R0 ;  /* 0x0000000403107c24 */ /* 0x040fe4000f8e0200 */
[----:B------:R-:W-:-:S04]  /*0230*/  IMAD R6, R3, R6, R8 ;  /* 0x0000000603067224 */ /* 0x000fc800078e0208 */
[-CC-:B------:R-:W-:Y:S02]  /*0240*/  IMAD R9, R9, R3.reuse, R6.reuse ;  /* 0x0000000309097224 */ /* 0x180fe400078e0206 */
[----:B------:R-:W-:Y:S02]  /*0250*/  IMAD R15, R10, R3, R6 ;  /* 0x000000030a0f7224 */ /* 0x000fe400078e0206 */
[----:B------:R-:W-:Y:S01]  /*0260*/  IMAD.MOV.U32 R10, RZ, RZ, 0x989680 ;  /* 0x00989680ff0a7424 */ /* 0x000fe200078e00ff */
[----:B------:R-:W-:Y:S02]  /*0270*/  VIMNMX R11, PT, PT, R7, R9, !PT ;  /* 0x00000009070b7248 */ /* 0x000fe40007fe0100 */
[----:B------:R-:W-:Y:S02]  /*0280*/  VIMNMX R13, PT, PT, R16, R15, !PT ;  /* 0x0000000f100d7248 */ /* 0x000fe40007fe0100 */
[-C--:B------:R-:W-:Y:S02]  /*0290*/  ISETP.GE.AND P0, PT, R11, R2.reuse, PT ;  /* 0x000000020b00720c */ /* 0x080fe40003f06270 */
[----:B------:R-:W-:-:S11]  /*02a0*/  ISETP.GE.AND P1, PT, R13, R2, PT ;  /* 0x000000020d00720c */ /* 0x000fd60003f26270 */
[-C--:B------:R-:W-:Y:S02]  /*02b0*/  @!P0 IMAD R13, R7, R2.reuse, R9 ;  /* 0x00000002070d8224 */ /* 0x080fe400078e0209 */
[----:B------:R-:W-:Y:S02]  /*02c0*/  @!P1 IMAD R15, R16, R2, R15 ;  /* 0x00000002100f9224 */ /* 0x000fe400078e020f */
[----:B0-----:R-:W-:-:S04]  /*02d0*/  @!P0 IMAD.WIDE R12, R13, 0x4, R4 ;  /* 0x000000040d0c8825 */ /* 0x001fc800078e0204 */
[----:B------:R-:W-:Y:S01]  /*02e0*/  @!P1 IMAD.WIDE R14, R15, 0x4, R4 ;  /* 0x000000040f0e9825 */ /* 0x000fe200078e0204 */
[----:B--2---:R0:W2:Y:S04]  /*02f0*/  @!P0 LDG.E R10, desc[UR6][R12.64] ;  /* 0x000000060c0a8981 */ /* 0x0040a8000c1e1900 */
[----:B------:R-:W3:Y:S01]  /*0300*/  @!P1 LDG.E R17, desc[UR6][R14.64] ;  /* 0x000000060e119981 */ /* 0x000ee2000c1e1900 */
[----:B------:R-:W1:Y:S01]  /*0310*/  S2R R18, SR_CgaCtaId ;  /* 0x0000000000127919 */ /* 0x000e620000008800 */
[----:B------:R-:W-:Y:S01]  /*0320*/  MOV R7, 0x400 ;  /* 0x0000040000077802 */ /* 0x000fe20000000f00 */
[----:B------:R-:W-:Y:S01]  /*0330*/  IMAD.MOV.U32 R11, RZ, RZ, 0x989680 ;  /* 0x00989680ff0b7424 */ /* 0x000fe200078e00ff */
[----:B------:R-:W-:Y:S01]  /*0340*/  VIMNMX R19, PT, PT, R9, R16, !PT ;  /* 0x0000001009137248 */ /* 0x000fe20007fe0100 */
[----:B------:R-:W-:-:S02]  /*0350*/  IMAD R9, R16, R2, R9 ;  /* 0x0000000210097224 */ /* 0x000fc400078e0209 */
[----:B------:R-:W-:Y:S01]  /*0360*/  IMAD R16, R3, R3, RZ ;  /* 0x0000000303107224 */ /* 0x000fe200078e02ff */
[----:B------:R-:W-:Y:S01]  /*0370*/  ISETP.GE.AND P0, PT, R19, R2, PT ;  /* 0x000000021300720c */ /* 0x000fe20003f06270 */
[----:B------:R-:W-:Y:S01]  /*0380*/  IMAD.WIDE R4, R9, 0x4, R4 ;  /* 0x0000000409047825 */ /* 0x000fe200078e0204 */
[----:B------:R-:W-:-:S11]  /*0390*/  ISETP.GE.AND P1, PT, R3, 0x1, PT ;  /* 0x000000010300780c */ /* 0x000fd60003f26270 */
[----:B------:R4:W5:Y:S01]  /*03a0*/  @!P0 LDG.E R11, desc[UR6][R4.64] ;  /* 0x00000006040b8981 */ /* 0x000962000c1e1900 */
[----:B------:R-:W-:Y:S02]  /*03b0*/  ISETP.GE.AND P0, PT, R19, R2, PT ;  /* 0x000000021300720c */ /* 0x000fe40003f06270 */
[----:B-1----:R-:W-:-:S04]  /*03c0*/  LEA R7, R18, R7, 0x18 ;  /* 0x0000000712077211 */ /* 0x002fc800078ec0ff */
[----:B------:R-:W-:-:S05]  /*03d0*/  LEA R9, R16, R7, 0x2 ;  /* 0x0000000710097211 */ /* 0x000fca00078e10ff */
[C---:B0-----:R-:W-:Y:S02]  /*03e0*/  IMAD R13, R8.reuse, 0x4, R9 ;  /* 0x00000004080d7824 */ /* 0x041fe400078e0209 */
[----:B------:R-:W-:-:S03]  /*03f0*/  IMAD R8, R8, 0x4, R7 ;  /* 0x0000000408087824 */ /* 0x000fc600078e0207 */
[----:B--2---:R4:W-:Y:S04]  /*0400*/  STS [R13], R10 ;  /* 0x0000000a0d007388 */ /* 0x0049e80000000800 */
[----:B---3--:R4:W-:Y:S01]  /*0410*/  STS [R8], R17 ;  /* 0x0000001108007388 */ /* 0x0089e20000000800 */
[----:B------:R-:W-:Y:S06]  /*0420*/  BAR.SYNC.DEFER_BLOCKING 0x0 ;  /* 0x0000000000007b1d */ /* 0x000fec0000010000 */
[----:B------:R-:W-:Y:S05]  /*0430*/  @!P1 BRA `(.L_x_0) ;  /* 0x0000000400849947 */ /* 0x000fea0003800000 */
[C---:B------:R-:W-:Y:S01]  /*0440*/  ISETP.GE.U32.AND P2, PT, R3.reuse, 0x8, PT ;  /* 0x000000080300780c */ /* 0x040fe20003f46070 */
[----:B----4-:R-:W-:Y:S01]  /*0450*/  IMAD.MOV.U32 R8, RZ, RZ, RZ ;  /* 0x000000ffff087224 */ /* 0x010fe200078e00ff */
[----:B------:R-:W-:-:S04]  /*0460*/  LOP3.LUT R25, R3, 0x7, RZ, 0xc0, !PT ;  /* 0x0000000703197812 */ /* 0x000fc800078ec0ff */
[----:B------:R-:W-:-:S07]  /*0470*/  ISETP.NE.AND P1, PT, R25, RZ, PT ;  /* 0x000000ff1900720c */ /* 0x000fce0003f25270 */
[----:B------:R-:W-:Y:S06]  /*0480*/  @!P2 BRA `(.L_x_1) ;  /* 0x0000000000a8a947 */ /* 0x000fec0003800000 */
[----:B------:R-:W-:Y:S01]  /*0490*/  LOP3.LUT R8, R3, 0x7ffffff8, RZ, 0xc0, !PT ;  /* 0x7ffffff803087812 */ /* 0x000fe200078ec0ff */
[----:B------:R-:W-:-:S03]  /*04a0*/  UMOV UR4, URZ ;  /* 0x000000ff00047c82 */ /* 0x000fc60008000000 */
[----:B------:R-:W-:-:S07]  /*04b0*/  IADD3 R2, PT, PT, -R8, RZ, RZ ;  /* 0x000000ff08027210 */ /* 0x000fce0007ffe1ff */
.L_x_2:
[----:B------:R-:W-:Y:S02]  /*04c0*/  IMAD R10, R0, R3, UR4 ;  /* 0x00000004000a7e24 */ /* 0x000fe4000f8e0203 */
[C---:B------:R-:W-:Y:S01]  /*04d0*/  IMAD R12, R3.reuse, UR4, R6 ;  /* 0x00000004030c7c24 */ /* 0x040fe2000f8e0206 */
[----:B------:R-:W-:Y:S01]  /*04e0*/  UIADD3 UR4, UPT, UPT, UR4, 0x8, URZ ;  /* 0x0000000804047890 */ /* 0x000fe2000fffe0ff */
[----:B------:R-:W-:Y:S02]  /*04f0*/  IMAD R10, R10, 0x4, R7 ;  /* 0x000000040a0a7824 */ /* 0x000fe400078e0207 */
[----:B------:R-:W-:Y:S02]  /*0500*/  IMAD R14, R12, 0x4, R9 ;  /* 0x000000040c0e7824 */ /* 0x000fe400078e0209 */
[----:B------:R-:W-:Y:S01]  /*0510*/  VIADD R2, R2, 0x8 ;  /* 0x0000000802027836 */ /* 0x000fe20000000000 */
[----:B------:R-:W-:Y:S02]  /*0520*/  LDS R20, [R10] ;  /* 0x000000000a147984 */ /* 0x000fe40000000800 */
[----:B------:R-:W-:-:S02]  /*0530*/  LEA R22, R3, R14, 0x2 ;  /* 0x0000000e03167211 */ /* 0x000fc400078e10ff */
[----:B------:R-:W0:Y:S01]  /*0540*/  LDS R21, [R14] ;  /* 0x000000000e157984 */ /* 0x000e220000000800 */
[----:B------:R-:W-:Y:S02]  /*0550*/  ISETP.NE.AND P2, PT, R2, RZ, PT ;  /* 0x000000ff0200720c */ /* 0x000fe40003f45270 */
[C---:B------:R-:W-:Y:S01]  /*0560*/  IMAD R24, R3.reuse, 0x4, R22 ;  /* 0x0000000403187824 */ /* 0x040fe200078e0216 */
[----:B------:R-:W-:Y:S03]  /*0570*/  LDS R12, [R10+0x4] ;  /* 0x000004000a0c7984 */ /* 0x000fe60000000800 */
[C---:B------:R-:W-:Y:S01]  /*0580*/  IMAD R28, R3.reuse, 0x4, R24 ;  /* 0x00000004031c7824 */ /* 0x040fe200078e0218 */
[----:B------:R-:W1:Y:S04]  /*0590*/  LDS R19, [R22] ;  /* 0x0000000016137984 */ /* 0x000e680000000800 */
[----:B------:R-:W-:Y:S01]  /*05a0*/  LDS R18, [R10+0x8] ;  /* 0x000008000a127984 */ /* 0x000fe20000000800 */
[----:B------:R-:W-:-:S03]  /*05b0*/  LEA R13, R3, R28, 0x2 ;  /* 0x0000001c030d7211 */ /* 0x000fc600078e10ff */
[----:B------:R-:W2:Y:S02]  /*05c0*/  LDS R17, [R24] ;  /* 0x0000000018117984 */ /* 0x000ea40000000800 */
[C---:B------:R-:W-:Y:S02]  /*05d0*/  IMAD R27, R3.reuse, 0x4, R13 ;  /* 0x00000004031b7824 */ /* 0x040fe400078e020d */
[----:B------:R-:W-:Y:S02]  /*05e0*/  LDS R16, [R10+0xc] ;  /* 0x00000c000a107984 */ /* 0x000fe40000000800 */
[C---:B------:R-:W-:Y:S02]  /*05f0*/  IMAD R29, R3.reuse, 0x4, R27 ;  /* 0x00000004031d7824 */ /* 0x040fe400078e021b */
[----:B------:R-:W3:Y:S03]  /*0600*/  LDS R15, [R28] ;  /* 0x000000001c0f7984 */ /* 0x000ee60000000800 */
[----:B------:R-:W-:Y:S01]  /*0610*/  LEA R23, R3, R29, 0x2 ;  /* 0x0000001d03177211 */ /* 0x000fe200078e10ff */
[----:B------:R-:W-:Y:S04]  /*0620*/  LDS R14, [R10+0x10] ;  /* 0x000010000a0e7984 */ /* 0x000fe80000000800 */
[----:B------:R-:W4:Y:S04]  /*0630*/  LDS R13, [R13] ;  /* 0x000000000d0d7984 */ /* 0x000f280000000800 */
[----:B------:R-:W-:Y:S01]  /*0640*/  LDS R22, [R10+0x14] ;  /* 0x000014000a167984 */ /* 0x000fe20000000800 */
[----:B0----5:R-:W-:-:S03]  /*0650*/  VIADDMNMX R26, R21, R20, R11, PT ;  /* 0x00000014151a7246 */ /* 0x021fc6000380010b */
[----:B------:R-:W-:Y:S04]  /*0660*/  LDS R24, [R10+0x1c] ;  /* 0x00001c000a187984 */ /* 0x000fe80000000800 */
[----:B------:R-:W0:Y:S01]  /*0670*/  LDS R21, [R27] ;  /* 0x000000001b157984 */ /* 0x000e220000000800 */
[----:B-1----:R-:W-:-:S03]  /*0680*/  VIADDMNMX R12, R19, R12, R26, PT ;  /* 0x0000000c130c7246 */ /* 0x002fc6000380011a */
[----:B------:R-:W-:Y:S04]  /*0690*/  LDS R11, [R29] ;  /* 0x000000001d0b7984 */ /* 0x000fe80000000800 */
[----:B------:R-:W1:Y:S01]  /*06a0*/  LDS R20, [R10+0x18] ;  /* 0x000018000a147984 */ /* 0x000e620000000800 */
[----:B--2---:R-:W-:-:S03]  /*06b0*/  VIADDMNMX R12, R17, R18, R12, PT ;  /* 0x00000012110c7246 */ /* 0x004fc6000380010c */
[----:B------:R-:W2:Y:S01]  /*06c0*/  LDS R23, [R23] ;  /* 0x0000000017177984 */ /* 0x000ea20000000800 */
[----:B---3--:R-:W-:-:S04]  /*06d0*/  VIADDMNMX R12, R15, R16, R12, PT ;  /* 0x000000100f0c7246 */ /* 0x008fc8000380010c */
[----:B----4-:R-:W-:-:S04]  /*06e0*/  VIADDMNMX R12, R13, R14, R12, PT ;  /* 0x0000000e0d0c7246 */ /* 0x010fc8000380010c */
[----:B0-----:R-:W-:-:S04]  /*06f0*/  VIADDMNMX R12, R21, R22, R12, PT ;  /* 0x00000016150c7246 */ /* 0x001fc8000380010c */
[----:B-1----:R-:W-:-:S04]  /*0700*/  VIADDMNMX R11, R11, R20, R12, PT ;  /* 0x000000140b0b7246 */ /* 0x002fc8000380010c */
[----:B--2---:R-:W-:Y:S01]  /*0710*/  VIADDMNMX R11, R23, R24, R11, PT ;  /* 0x00000018170b7246 */ /* 0x004fe2000380010b */
[----:B------:R-:W-:Y:S06]  /*0720*/  @P2 BRA `(.L_x_2) ;  /* 0xfffffffc00642947 */ /* 0x000fec000383ffff */
.L_x_1:
[----:B------:R-:W-:Y:S05]  /*0730*/  @!P1 BRA `(.L_x_0) ;  /* 0x0000000000c49947 */ /* 0x000fea0003800000 */
[----:B------:R-:W-:Y:S02]  /*0740*/  ISETP.GE.U32.AND P1, PT, R25, 0x4, PT ;  /* 0x000000041900780c */ /* 0x000fe40003f26070 */
[----:B------:R-:W-:-:S04]  /*0750*/  LOP3.LUT R20, R3, 0x3, RZ, 0xc0, !PT ;  /* 0x0000000303147812 */ /* 0x000fc800078ec0ff */
[----:B------:R-:W-:-:S07]  /*0760*/  ISETP.NE.AND P2, PT, R20, RZ, PT ;  /* 0x000000ff1400720c */ /* 0x000fce0003f45270 */
[----:B------:R-:W-:Y:S06]  /*0770*/  @!P1 BRA `(.L_x_3) ;  /* 0x0000000000509947 */ /* 0x000fec0003800000 */
[-C--:B------:R-:W-:Y:S02]  /*0780*/  IMAD R10, R8, R3.reuse, R6 ;  /* 0x00000003080a7224 */ /* 0x080fe400078e0206 */
[----:B------:R-:W-:Y:S02]  /*0790*/  IMAD R2, R0, R3, R8 ;  /* 0x0000000300027224 */ /* 0x000fe400078e0208 */
[----:B------:R-:W-:Y:S02]  /*07a0*/  IMAD R12, R10, 0x4, R9 ;  /* 0x000000040a0c7824 */ /* 0x000fe400078e0209 */
[----:B------:R-:W-:Y:S01]  /*07b0*/  VIADD R8, R8, 0x4 ;  /* 0x0000000408087836 */ /* 0x000fe20000000000 */
[----:B------:R-:W-:Y:S01]  /*07c0*/  LEA R2, R2, R7, 0x2 ;  /* 0x0000000702027211 */ /* 0x000fe200078e10ff */
[C---:B------:R-:W-:Y:S01]  /*07d0*/  IMAD R14, R3.reuse, 0x4, R12 ;  /* 0x00000004030e7824 */ /* 0x040fe200078e020c */
[----:B------:R-:W-:Y:S03]  /*07e0*/  LDS R13, [R12] ;  /* 0x000000000c0d7984 */ /* 0x000fe60000000800 */
[C---:B------:R-:W-:Y:S01]  /*07f0*/  IMAD R16, R3.reuse, 0x4, R14 ;  /* 0x0000000403107824 */ /* 0x040fe200078e020e */
[----:B------:R-:W0:Y:S04]  /*0800*/  LDS R10, [R2] ;  /* 0x00000000020a7984 */ /* 0x000e280000000800 */
[----:B------:R-:W-:Y:S01]  /*0810*/  LDS R15, [R2+0x4] ;  /* 0x00000400020f7984 */ /* 0x000fe20000000800 */
[----:B------:R-:W-:-:S03]  /*0820*/  LEA R18, R3, R16, 0x2 ;  /* 0x0000001003127211 */ /* 0x000fc600078e10ff */
[----:B------:R-:W1:Y:S04]  /*0830*/  LDS R14, [R14] ;  /* 0x000000000e0e7984 */ /* 0x000e680000000800 */
[----:B------:R-:W-:Y:S04]  /*0840*/  LDS R17, [R2+0x8] ;  /* 0x0000080002117984 */ /* 0x000fe80000000800 */
[----:B------:R-:W2:Y:S04]  /*0850*/  LDS R16, [R16] ;  /* 0x0000000010107984 */ /* 0x000ea80000000800 */
[----:B------:R-:W-:Y:S04]  /*0860*/  LDS R19, [R2+0xc] ;  /* 0x00000c0002137984 */ /* 0x000fe80000000800 */
[----:B------:R-:W3:Y:S01]  /*0870*/  LDS R18, [R18] ;  /* 0x0000000012127984 */ /* 0x000ee20000000800 */
[----:B0----5:R-:W-:-:S04]  /*0880*/  VIADDMNMX R10, R13, R10, R11, PT ;  /* 0x0000000a0d0a7246 */ /* 0x021fc8000380010b */
[----:B-1----:R-:W-:-:S04]  /*0890*/  VIADDMNMX R10, R14, R15, R10, PT ;  /* 0x0000000f0e0a7246 */ /* 0x002fc8000380010a */
[----:B--2---:R-:W-:-:S04]  /*08a0*/  VIADDMNMX R10, R16, R17, R10, PT ;  /* 0x00000011100a7246 */ /* 0x004fc8000380010a */
[----:B---3--:R-:W-:-:S07]  /*08b0*/  VIADDMNMX R11, R18, R19, R10, PT ;  /* 0x00000013120b7246 */ /* 0x008fce000380010a */
.L_x_3:
[----:B------:R-:W-:Y:S05]  /*08c0*/  @!P2 BRA `(.L_x_0) ;  /* 0x000000000060a947 */ /* 0x000fea0003800000 */
[----:B------:R-:W-:Y:S02]  /*08d0*/  ISETP.NE.AND P1, PT, R20, 0x1, PT ;  /* 0x000000011400780c */ /* 0x000fe40003f25270 */
[----:B------:R-:W-:-:S04]  /*08e0*/  LOP3.LUT R2, R3, 0x1, RZ, 0xc0, !PT ;  /* 0x0000000103027812 */ /* 0x000fc800078ec0ff */
[----:B------:R-:W-:-:S07]  /*08f0*/  ISETP.NE.U32.AND P2, PT, R2, 0x1, PT ;  /* 0x000000010200780c */ /* 0x000fce0003f45070 */
[----:B------:R-:W-:Y:S06]  /*0900*/  @!P1 BRA `(.L_x_4) ;  /* 0x0000000000309947 */ /* 0x000fec0003800000 */
[-C--:B------:R-:W-:Y:S02]  /*0910*/  IMAD R10, R8, R3.reuse, R6 ;  /* 0x00000003080a7224 */ /* 0x080fe400078e0206 */
[----:B------:R-:W-:Y:S02]  /*0920*/  IMAD R2, R0, R3, R8 ;  /* 0x0000000300027224 */ /* 0x000fe400078e0208 */
[----:B------:R-:W-:Y:S02]  /*0930*/  IMAD R12, R10, 0x4, R9 ;  /* 0x000000040a0c7824 */ /* 0x000fe400078e0209 */
[----:B------:R-:W-:Y:S01]  /*0940*/  VIADD R8, R8, 0x2 ;  /* 0x0000000208087836 */ /* 0x000fe20000000000 */
[----:B------:R-:W-:Y:S01]  /*0950*/  LEA R2, R2, R7, 0x2 ;  /* 0x0000000702027211 */ /* 0x000fe200078e10ff */
[----:B------:R-:W-:Y:S01]  /*0960*/  IMAD R14, R3, 0x4, R12 ;  /* 0x00000004030e7824 */ /* 0x000fe200078e020c */
[----:B------:R-:W-:Y:S04]  /*0970*/  LDS R13, [R12] ;  /* 0x000000000c0d7984 */ /* 0x000fe80000000800 */
[----:B------:R-:W0:Y:S04]  /*0980*/  LDS R10, [R2] ;  /* 0x00000000020a7984 */ /* 0x000e280000000800 */
[----:B------:R-:W-:Y:S04]  /*0990*/  LDS R15, [R2+0x4] ;  /* 0x00000400020f7984 */ /* 0x000fe80000000800 */
[----:B------:R-:W1:Y:S01]  /*09a0*/  LDS R14, [R14] ;  /* 0x000000000e0e7984 */ /* 0x000e620000000800 */
[----:B0----5:R-:W-:-:S04]  /*09b0*/  VIADDMNMX R10, R13, R10, R11, PT ;  /* 0x0000000a0d0a7246 */ /* 0x021fc8000380010b */
[----:B-1----:R-:W-:-:S07]  /*09c0*/  VIADDMNMX R11, R14, R15, R10, PT ;  /* 0x0000000f0e0b7246 */ /* 0x002fce000380010a */
.L_x_4:
[----:B------:R-:W-:Y:S05]  /*09d0*/  @P2 BRA `(.L_x_0) ;  /* 0x00000000001c2947 */ /* 0x000fea0003800000 */
[-C--:B------:R-:W-:Y:S02]  /*09e0*/  IMAD R0, R0, R3.reuse, R8 ;  /* 0x0000000300007224 */ /* 0x080fe400078e0208 */
[----:B------:R-:W-:-:S03]  /*09f0*/  IMAD R6, R8, R3, R6 ;  /* 0x0000000308067224 */ /* 0x000fc600078e0206 */
[----:B------:R-:W-:Y:S01]  /*0a00*/  LEA R0, R0, R7, 0x2 ;  /* 0x0000000700007211 */ /* 0x000fe200078e10ff */
[----:B------:R-:W-:-:S05]  /*0a10*/  IMAD R6, R6, 0x4, R9 ;  /* 0x0000000406067824 */ /* 0x000fca00078e0209 */
[----:B------:R-:W-:Y:S04]  /*0a20*/  LDS R0, [R0] ;  /* 0x0000000000007984 */ /* 0x000fe80000000800 */
[----:B------:R-:W0:Y:S02]  /*0a30*/  LDS R6, [R6] ;  /* 0x0000000006067984 */ /* 0x000e240000000800 */
[----:B0----5:R-:W-:-:S07]  /*0a40*/  VIADDMNMX R11, R6, R0, R11, PT ;  /* 0x00000000060b7246 */ /* 0x021fce000380010b */
.L_x_0:
[----:B------:R-:W-:Y:S05]  /*0a50*/  @P0 EXIT ;  /* 0x000000000000094d */ /* 0x000fea0003800000 */
[----:B-----5:R-:W-:Y:S01]  /*0a60*/  STG.E desc[UR6][R4.64], R11 ;  /* 0x0000000b04007986 */ /* 0x020fe2000c101906 */
[----:B------:R-:W-:Y:S05]  /*0a70*/  EXIT ;  /* 0x000000000000794d */ /* 0x000fea0003800000 */
.L_x_5:
[----:B------:R-:W-:-:S00]  /*0a80*/  BRA `(.L_x_5) ;  /* 0xfffffffc00fc7947 */ /* 0x000fc0000383ffff */
[----:B------:R-:W-:-:S00]  /*0a90*/  NOP ;  /* 0x0000000000007918 */ /* 0x000fc00000000000 */
        /* <DEDUP_REMOVED lines=14> */
.L_x_18:


//--------------------- .text._Z5func2iiiPi       --------------------------
	.section	.text._Z5func2iiiPi,"ax",@progbits
	.align	128
        .global         _Z5func2iiiPi
        .type           _Z5func2iiiPi,@function
        .size           _Z5func2iiiPi,(.L_x_19 - _Z5func2iiiPi)
        .other          _Z5func2iiiPi,@"STO_CUDA_ENTRY STV_DEFAULT"
_Z5func2iiiPi:
.text._Z5func2iiiPi:
[----:B------:R-:W-:Y:S08]  /*0000*/  LDC R1, c[0x0][0x37c] ;  /* 0x0000df00ff017b82 */ /* 0x000ff00000000800 */
[----:B------:R-:W0:Y:S08]  /*0010*/  S2UR UR4, SR_CTAID.X ;  /* 0x00000000000479c3 */ /* 0x000e300000002500 */
[----:B------:R-:W0:Y:S02]  /*0020*/  LDC R8, c[0x0][0x388] ;  /* 0x0000e200ff087b82 */ /* 0x000e240000000800 */
[----:B0-----:R-:W-:-:S13]  /*0030*/  ISETP.NE.AND P0, PT, R8, UR4, PT ;  /* 0x0000000408007c0c */ /* 0x001fda000bf05270 */
[----:B------:R-:W-:Y:S05]  /*0040*/  @!P0 EXIT ;  /* 0x000000000000894d */ /* 0x000fea0003800000 */
[----:B------:R-:W0:Y:S01]  /*0050*/  LDC.64 R4, c[0x0][0x380] ;  /* 0x0000e000ff047b82 */ /* 0x000e220000000a00 */
[----:B------:R-:W1:Y:S01]  /*0060*/  S2R R10, SR_TID.X ;  /* 0x00000000000a7919 */ /* 0x000e620000002100 */
[----:B------:R-:W2:Y:S01]  /*0070*/  LDCU.64 UR6, c[0x0][0x358] ;  /* 0x00006b00ff0677ac */ /* 0x000ea20008000a00 */
[----:B------:R-:W-:Y:S02]  /*0080*/  HFMA2 R14, -RZ, RZ, 9.059906005859375e-06, -0.0015869140625 ;  /* 0x00989680ff0e7431 */ /* 0x000fe400000001ff */
[----:B------:R-:W-:-:S03]  /*0090*/  IMAD.MOV.U32 R11, RZ, RZ, 0x989680 ;  /* 0x00989680ff0b7424 */ /* 0x000fc600078e00ff */
[----:B------:R-:W3:Y:S01]  /*00a0*/  S2UR UR5, SR_CTAID.Y ;  /* 0x00000000000579c3 */ /* 0x000ee20000002600 */
[----:B0-----:R-:W0:Y:S01]  /*00b0*/  I2F.U32.RP R6, R5 ;  /* 0x0000000500067306 */ /* 0x001e220000209000 */
[----:B------:R-:W-:Y:S01]  /*00c0*/  ISETP.NE.U32.AND P2, PT, R5, RZ, PT ;  /* 0x000000ff0500720c */ /* 0x000fe20003f45070 */
[----:B---3--:R-:W-:-:S06]  /*00d0*/  UISETP.NE.AND UP0, UPT, UR5, URZ, UPT ;  /* 0x000000ff0500728c */ /* 0x008fcc000bf05270 */
[----:B0-----:R-:W0:Y:S02]  /*00e0*/  MUFU.RCP R6, R6 ;  /* 0x0000000600067308 */ /* 0x001e240000001000 */
[----:B0-----:R-:W-:-:S06]  /*00f0*/  VIADD R2, R6, 0xffffffe ;  /* 0x0ffffffe06027836 */ /* 0x001fcc0000000000 */
[----:B------:R0:W3:Y:S02]  /*0100*/  F2I.FTZ.U32.TRUNC.NTZ R3, R2 ;  /* 0x0000000200037305 */ /* 0x0000e4000021f000 */
[----:B0-----:R-:W-:Y:S01]  /*0110*/  IMAD.MOV.U32 R2, RZ, RZ, RZ ;  /* 0x000000ffff027224 */ /* 0x001fe200078e00ff */
[----:B---3--:R-:W-:-:S05]  /*0120*/  IADD3 R0, PT, PT, RZ, -R3, RZ ;  /* 0x80000003ff007210 */ /* 0x008fca0007ffe0ff */
[----:B------:R-:W-:-:S04]  /*0130*/  IMAD R7, R0, R5, RZ ;  /* 0x0000000500077224 */ /* 0x000fc800078e02ff */
[----:B------:R-:W-:-:S06]  /*0140*/  IMAD.HI.U32 R3, R3, R7, R2 ;  /* 0x0000000703037227 */ /* 0x000fcc00078e0002 */
[----:B-1----:R-:W-:-:S05]  /*0150*/  IMAD.HI.U32 R0, R3, R10, RZ ;  /* 0x0000000a03007227 */ /* 0x002fca00078e00ff */
[----:B------:R-:W-:-:S05]  /*0160*/  IADD3 R3, PT, PT, -R0, RZ, RZ ;  /* 0x000000ff00037210 */ /* 0x000fca0007ffe1ff */
[----:B------:R-:W-:-:S05]  /*0170*/  IMAD R6, R5, R3, R10 ;  /* 0x0000000305067224 */ /* 0x000fca00078e020a */
[----:B------:R-:W-:-:S13]  /*0180*/  ISETP.GE.U32.AND P0, PT, R6, R5, PT ;  /* 0x000000050600720c */ /* 0x000fda0003f06070 */
[----:B------:R-:W-:Y:S01]  /*0190*/  @P0 IMAD.IADD R6, R6, 0x1, -R5 ;  /* 0x0000000106060824 */ /* 0x000fe200078e0a05 */
[----:B------:R-:W-:Y:S02]  /*01a0*/  @P0 IADD3 R0, PT, PT, R0, 0x1, RZ ;  /* 0x0000000100000810 */ /* 0x000fe40007ffe0ff */
[----:B------:R-:W-:Y:S02]  /*01b0*/  PLOP3.LUT P0, PT, PT, PT, UP0, 0x80, 0x8 ;  /* 0x000000000008781c */ /* 0x000fe40003f0f008 */
[----:B------:R-:W-:-:S13]  /*01c0*/  ISETP.GE.U32.AND P1, PT, R6, R5, PT ;  /* 0x000000050600720c */ /* 0x000fda0003f26070 */
[----:B------:R-:W-:Y:S01]  /*01d0*/  @P1 VIADD R0, R0, 0x1 ;  /* 0x0000000100001836 */ /* 0x000fe20000000000 */
[----:B------:R-:W-:-:S04]  /*01e0*/  @!P2 LOP3.LUT R0, RZ, R5, RZ, 0x33, !PT ;  /* 0x00000005ff00a212 */ /* 0x000fc800078e33ff */
[----:B------:R-:W-:Y:S01]  /*01f0*/  IADD3 R6, PT, PT, -R0, RZ, RZ ;  /* 0x000000ff00067210 */ /* 0x000fe20007ffe1ff */
[----:B------:R-:W-:-:S04]  /*0200*/  IMAD R7, R8, R5, R0 ;  /* 0x0000000508077224 */ /* 0x000fc800078e0200 */
[----:B------:R-:W-:-:S04]  /*0210*/  IMAD R6, R5, R6, R10 ;  /* 0x0000000605067224 */ /* 0x000fc800078e020a */
[----:B------:R-:W-:-:S05]  /*0220*/  IMAD R8, R8, R5, R6 ;  /* 0x0000000508087224 */ /* 0x000fca00078e0206 */
[----:B------:R-:W-:-:S04]  /*0230*/  VIMNMX R3, PT, PT, R7, R8, !PT ;  /* 0x0000000807037248 */ /* 0x000fc80007fe0100 */
[-C--:B------:R-:W-:Y:S02]  /*0240*/  ISETP.GE.AND P1, PT, R3, R4.reuse, PT ;  /* 0x000000040300720c */ /* 0x080fe40003f26270 */
[----:B------:R-:W0:Y:S11]  /*0250*/  LDC.64 R2, c[0x0][0x390] ;  /* 0x0000e400ff027b82 */ /* 0x000e360000000a00 */
[----:B------:R-:W-:-:S02]  /*0260*/  @!P1 IMAD R13, R7, R4, R8 ;  /* 0x00000004070d9224 */ /* 0x000fc400078e0208 */
[C---:B------:R-:W-:Y:S02]  /*0270*/  @P0 IMAD R7, R5.reuse, UR4, R0 ;  /* 0x0000000405070c24 */ /* 0x040fe4000f8e0200 */
[----:B------:R-:W-:-:S05]  /*0280*/  @!P0 IMAD R8, R5, UR4, R6 ;  /* 0x0000000405088c24 */ /* 0x000fca000f8e0206 */
[C---:B------:R-:W-:Y:S01]  /*0290*/  VIMNMX R15, PT, PT, R7.reuse, R8, !PT ;  /* 0x00000008070f7248 */ /* 0x040fe20007fe0100 */
[----:B------:R-:W-:-:S03]  /*02a0*/  IMAD R7, R7, R4, R8 ;  /* 0x0000000407077224 */ /* 0x000fc600078e0208 */
[----:B------:R-:W-:Y:S01]  /*02b0*/  ISETP.GE.AND P2, PT, R15, R4, PT ;  /* 0x000000040f00720c */ /* 0x000fe20003f46270 */
[----:B0-----:R-:W-:-:S04]  /*02c0*/  @!P1 IMAD.WIDE R12, R13, 0x4, R2 ;  /* 0x000000040d0c9825 */ /* 0x001fc800078e0202 */
[----:B------:R-:W-:Y:S01]  /*02d0*/  IMAD.WIDE R2, R7, 0x4, R2 ;  /* 0x0000000407027825 */ /* 0x000fe200078e0202 */
[----:B--2---:R-:W2:Y:S07]  /*02e0*/  @!P1 LDG.E R11, desc[UR6][R12.64] ;  /* 0x000000060c0b9981 */ /* 0x004eae000c1e1900 */
[----:B------:R-:W3:Y:S01]  /*02f0*/  @!P2 LDG.E R14, desc[UR6][R2.64] ;  /* 0x00000006020ea981 */ /* 0x000ee2000c1e1900 */
[----:B------:R-:W-:Y:S01]  /*0300*/  MOV R7, 0x400 ;  /* 0x0000040000077802 */ /* 0x000fe20000000f00 */
[C---:B------:R-:W-:Y:S01]  /*0310*/  IMAD R8, R5.reuse, R5, RZ ;  /* 0x0000000505087224 */ /* 0x040fe200078e02ff */
[----:B------:R-:W-:Y:S01]  /*0320*/  ISETP.GE.AND P2, PT, R5, 0x1, PT ;  /* 0x000000010500780c */ /* 0x000fe20003f46270 */
[----:B------:R-:W0:Y:S01]  /*0330*/  S2R R16, SR_CgaCtaId ;  /* 0x0000000000107919 */ /* 0x000e220000008800 */
[----:B------:R-:W-:-:S02]  /*0340*/  ISETP.GE.AND P1, PT, R15, R4, PT ;  /* 0x000000040f00720c */ /* 0x000fc40003f26270 */
[----:B0-----:R-:W-:-:S04]  /*0350*/  LEA R7, R16, R7, 0x18 ;  /* 0x0000000710077211 */ /* 0x001fc800078ec0ff */
[----:B------:R-:W-:Y:S01]  /*0360*/  LEA R16, R10, R7, 0x2 ;  /* 0x000000070a107211 */ /* 0x000fe200078e10ff */
[----:B------:R-:W-:-:S04]  /*0370*/  IMAD R8, R8, 0x4, R7 ;  /* 0x0000000408087824 */ /* 0x000fc800078e0207 */
[----:B------:R-:W-:Y:S01]  /*0380*/  IMAD R9, R10, 0x4, R8 ;  /* 0x000000040a097824 */ /* 0x000fe200078e0208 */
[----:B--2---:R0:W-:Y:S04]  /*0390*/  STS [R16], R11 ;  /* 0x0000000b10007388 */ /* 0x0041e80000000800 */
[----:B---3--:R0:W-:Y:S01]  /*03a0*/  STS [R9], R14 ;  /* 0x0000000e09007388 */ /* 0x0081e20000000800 */
[----:B------:R-:W-:Y:S05]  /*03b0*/  @!P2 BRA `(.L_x_6) ;  /* 0x0000000400a4a947 */ /* 0x000fea0003800000 */
[C---:B------:R-:W-:Y:S02]  /*03c0*/  ISETP.GE.U32.AND P3, PT, R5.reuse, 0x4, PT ;  /* 0x000000040500780c */ /* 0x040fe40003f66070 */
[----:B------:R-:W-:Y:S02]  /*03d0*/  LOP3.LUT R4, R5, 0x3, RZ, 0xc0, !PT ;  /* 0x0000000305047812 */ /* 0x000fe400078ec0ff */
[----:B0-----:R-:W-:Y:S02]  /*03e0*/  MOV R11, RZ ;  /* 0x000000ff000b7202 */ /* 0x001fe40000000f00 */
[----:B------:R-:W-:-:S07]  /*03f0*/  ISETP.NE.AND P2, PT, R4, RZ, PT ;  /* 0x000000ff0400720c */ /* 0x000fce0003f45270 */
[----:B------:R-:W-:Y:S06]  /*0400*/  @!P3 BRA `(.L_x_7) ;  /* 0x000000040020b947 */ /* 0x000fec0003800000 */
[----:B------:R-:W0:Y:S01]  /*0410*/  LDC R13, c[0x0][0x384] ;  /* 0x0000e100ff0d7b82 */ /* 0x000e220000000800 */
[----:B------:R-:W-:Y:S01]  /*0420*/  LOP3.LUT R11, R5, 0x7ffffffc, RZ, 0xc0, !PT ;  /* 0x7ffffffc050b7812 */ /* 0x000fe200078ec0ff */
[----:B------:R-:W-:-:S04]  /*0430*/  UMOV UR4, URZ ;  /* 0x000000ff00047c82 */ /* 0x000fc80008000000 */
[----:B------:R-:W-:-:S07]  /*0440*/  IMAD.MOV R5, RZ, RZ, -R11 ;  /* 0x000000ffff057224 */ /* 0x000fce00078e0a0b */
.L_x_8:
[----:B------:R-:W-:Y:S01]  /*0450*/  BAR.SYNC.DEFER_BLOCKING 0x0 ;  /* 0x0000000000007b1d */ /* 0x000fe20000010000 */
[----:B------:R-:W-:Y:S01]  /*0460*/  ISETP.NE.AND P3, PT, RZ, UR5, PT ;  /* 0x00000005ff007c0c */ /* 0x000fe2000bf65270 */
[----:B0-----:R-:W-:Y:S01]  /*0470*/  IMAD R14, R13, UR4, R6 ;  /* 0x000000040d0e7c24 */ /* 0x001fe2000f8e0206 */
[----:B------:R-:W-:Y:S01]  /*0480*/  ISETP.NE.AND P0, PT, RZ, UR5, PT ;  /* 0x00000005ff007c0c */ /* 0x000fe2000bf05270 */
[----:B------:R-:W-:Y:S01]  /*0490*/  IMAD R12, R0, R13, UR4 ;  /* 0x00000004000c7e24 */ /* 0x000fe2000f8e020d */
[----:B------:R-:W-:Y:S01]  /*04a0*/  UIADD3 UR8, UPT, UPT, UR4, 0x1, URZ ;  /* 0x0000000104087890 */ /* 0x000fe2000fffe0ff */
[----:B------:R-:W-:Y:S02]  /*04b0*/  IADD3 R5, PT, PT, R5, 0x4, RZ ;  /* 0x0000000405057810 */ /* 0x000fe40007ffe0ff */
[C---:B------:R-:W-:Y:S01]  /*04c0*/  IMAD R10, R12.reuse, 0x4, R7 ;  /* 0x000000040c0a7824 */ /* 0x040fe200078e0207 */
[----:B------:R-:W-:Y:S02]  /*04d0*/  LEA R12, R12, R8, 0x2 ;  /* 0x000000080c0c7211 */ /* 0x000fe400078e10ff */
[----:B------:R-:W-:-:S03]  /*04e0*/  ISETP.NE.AND P4, PT, R5, RZ, PT ;  /* 0x000000ff0500720c */ /* 0x000fc60003f85270 */
[C---:B-1----:R-:W-:Y:S01]  /*04f0*/  @!P3 LEA R15, R14.reuse, R8, 0x2 ;  /* 0x000000080e0fb211 */ /* 0x042fe200078e10ff */
[----:B------:R-:W-:Y:S02]  /*0500*/  @P3 IMAD R16, R14, 0x4, R7 ;  /* 0x000000040e103824 */ /* 0x000fe400078e0207 */
[----:B------:R-:W-:-:S05]  /*0510*/  @P0 IMAD R18, R13, UR8, R6 ;  /* 0x000000080d120c24 */ /* 0x000fca000f8e0206 */
[----:B------:R-:W-:Y:S01]  /*0520*/  @P0 LEA R18, R18, R7, 0x2 ;  /* 0x0000000712120211 */ /* 0x000fe200078e10ff */
[----:B------:R-:W-:Y:S04]  /*0530*/  @!P3 LDS R15, [R15] ;  /* 0x000000000f0fb984 */ /* 0x000fe80000000800 */
[----:B------:R-:W0:Y:S04]  /*0540*/  @!P3 LDS R14, [R10] ;  /* 0x000000000a0eb984 */ /* 0x000e280000000800 */
[----:B------:R-:W-:Y:S04]  /*0550*/  @P3 LDS R16, [R16] ;  /* 0x0000000010103984 */ /* 0x000fe80000000800 */
[----:B------:R-:W1:Y:S04]  /*0560*/  @P3 LDS R17, [R12] ;  /* 0x000000000c113984 */ /* 0x000e680000000800 */
[----:B------:R-:W2:Y:S01]  /*0570*/  LDS R19, [R9] ;  /* 0x0000000009137984 */ /* 0x000ea20000000800 */
[----:B0-----:R-:W-:Y:S01]  /*0580*/  @!P3 IADD3 R14, PT, PT, R14, R15, RZ ;  /* 0x0000000f0e0eb210 */ /* 0x001fe20007ffe0ff */
[----:B-1----:R-:W-:-:S02]  /*0590*/  @P3 IMAD.IADD R14, R17, 0x1, R16 ;  /* 0x00000001110e3824 */ /* 0x002fc400078e0210 */
[----:B------:R-:W-:Y:S01]  /*05a0*/  @!P0 IMAD R17, R13, UR8, R6 ;  /* 0x000000080d118c24 */ /* 0x000fe2000f8e0206 */
[----:B------:R-:W-:Y:S02]  /*05b0*/  UIADD3 UR8, UPT, UPT, UR4, 0x2, URZ ;  /* 0x0000000204087890 */ /* 0x000fe4000fffe0ff */
[----:B--2---:R-:W-:Y:S01]  /*05c0*/  ISETP.GT.AND P3, PT, R19, R14, PT ;  /* 0x0000000e1300720c */ /* 0x004fe20003f64270 */
[----:B------:R-:W-:-:S12]  /*05d0*/  @!P0 IMAD R17, R17, 0x4, R8 ;  /* 0x0000000411118824 */ /* 0x000fd800078e0208 */
[----:B------:R0:W-:Y:S01]  /*05e0*/  @P3 STS [R9], R14 ;  /* 0x0000000e09003388 */ /* 0x0001e20000000800 */
[----:B------:R-:W-:Y:S01]  /*05f0*/  BAR.SYNC.DEFER_BLOCKING 0x0 ;  /* 0x0000000000007b1d */ /* 0x000fe20000010000 */
[----:B0-----:R-:W-:-:S05]  /*0600*/  @P0 IMAD R14, R13, UR8, R6 ;  /* 0x000000080d0e0c24 */ /* 0x001fca000f8e0206 */
[----:B------:R-:W-:Y:S01]  /*0610*/  @P0 LEA R14, R14, R7, 0x2 ;  /* 0x000000070e0e0211 */ /* 0x000fe200078e10ff */
[----:B------:R-:W-:Y:S04]  /*0620*/  @P0 LDS R18, [R18] ;  /* 0x0000000012120984 */ /* 0x000fe80000000800 */
[----:B------:R-:W0:Y:S04]  /*0630*/  @P0 LDS R15, [R12+0x4] ;  /* 0x000004000c0f0984 */ /* 0x000e280000000800 */
[----:B------:R-:W-:Y:S04]  /*0640*/  @!P0 LDS R20, [R17] ;  /* 0x0000000011148984 */ /* 0x000fe80000000800 */
[----:B------:R-:W1:Y:S04]  /*0650*/  @!P0 LDS R19, [R10+0x4] ;  /* 0x000004000a138984 */ /* 0x000e680000000800 */
[----:B------:R-:W2:Y:S01]  /*0660*/  LDS R21, [R9] ;  /* 0x0000000009157984 */ /* 0x000ea20000000800 */
[----:B0-----:R-:W-:Y:S01]  /*0670*/  @P0 IADD3 R16, PT, PT, R15, R18, RZ ;  /* 0x000000120f100210 */ /* 0x001fe20007ffe0ff */
[----:B-1----:R-:W-:-:S02]  /*0680*/  @!P0 IMAD.IADD R16, R19, 0x1, R20 ;  /* 0x0000000113108824 */ /* 0x002fc400078e0214 */
[----:B------:R-:W-:Y:S01]  /*0690*/  @!P0 IMAD R19, R13, UR8, R6 ;  /* 0x000000080d138c24 */ /* 0x000fe2000f8e0206 */
[----:B------:R-:W-:Y:S02]  /*06a0*/  UIADD3 UR8, UPT, UPT, UR4, 0x3, URZ ;  /* 0x0000000304087890 */ /* 0x000fe4000fffe0ff */
[----:B--2---:R-:W-:Y:S01]  /*06b0*/  ISETP.GT.AND P3, PT, R21, R16, PT ;  /* 0x000000101500720c */ /* 0x004fe20003f64270 */
[----:B------:R-:W-:Y:S01]  /*06c0*/  @!P0 IMAD R19, R19, 0x4, R8 ;  /* 0x0000000413138824 */ /* 0x000fe200078e0208 */
[----:B------:R-:W-:-:S11]  /*06d0*/  UIADD3 UR4, UPT, UPT, UR4, 0x4, URZ ;  /* 0x0000000404047890 */ /* 0x000fd6000fffe0ff */
        /* <DEDUP_REMOVED lines=11> */
[----:B------:R-:W-:-:S03]  /*0790*/  @!P0 IMAD R17, R13, UR8, R6 ;  /* 0x000000080d118c24 */ /* 0x000fc6000f8e0206 */
[----:B--2---:R-:W-:Y:S01]  /*07a0*/  ISETP.GT.AND P3, PT, R21, R18, PT ;  /* 0x000000121500720c */ /* 0x004fe20003f64270 */
[----:B------:R-:W-:-:S12]  /*07b0*/  @!P0 IMAD R17, R17, 0x4, R8 ;  /* 0x0000000411118824 */ /* 0x000fd800078e0208 */
[----:B------:R-:W-:Y:S01]  /*07c0*/  @P3 STS [R9], R18 ;  /* 0x0000001209003388 */ /* 0x000fe20000000800 */
[----:B------:R-:W-:Y:S06]  /*07d0*/  BAR.SYNC.DEFER_BLOCKING 0x0 ;  /* 0x0000000000007b1d */ /* 0x000fec0000010000 */
[----:B------:R-:W-:Y:S04]  /*07e0*/  @P0 LDS R12, [R12+0xc] ;  /* 0x00000c000c0c0984 */ /* 0x000fe80000000800 */
[----:B------:R-:W0:Y:S04]  /*07f0*/  @P0 LDS R15, [R16] ;  /* 0x00000000100f0984 */ /* 0x000e280000000800 */
[----:B------:R-:W-:Y:S04]  /*0800*/  @!P0 LDS R10, [R10+0xc] ;  /* 0x00000c000a0a8984 */ /* 0x000fe80000000800 */
[----:B------:R-:W1:Y:S04]  /*0810*/  @!P0 LDS R17, [R17] ;  /* 0x0000000011118984 */ /* 0x000e680000000800 */
[----:B------:R-:W2:Y:S01]  /*0820*/  LDS R14, [R9] ;  /* 0x00000000090e7984 */ /* 0x000ea20000000800 */
[----:B0-----:R-:W-:Y:S01]  /*0830*/  @P0 IADD3 R15, PT, PT, R12, R15, RZ ;  /* 0x0000000f0c0f0210 */ /* 0x001fe20007ffe0ff */
[----:B-1----:R-:W-:-:S05]  /*0840*/  @!P0 IMAD.IADD R15, R10, 0x1, R17 ;  /* 0x000000010a0f8824 */ /* 0x002fca00078e0211 */
[----:B--2---:R-:W-:-:S13]  /*0850*/  ISETP.GT.AND P3, PT, R14, R15, PT ;  /* 0x0000000f0e00720c */ /* 0x004fda0003f64270 */
[----:B------:R1:W-:Y:S01]  /*0860*/  @P3 STS [R9], R15 ;  /* 0x0000000f09003388 */ /* 0x0003e20000000800 */
[----:B------:R-:W-:Y:S01]  /*0870*/  @P3 IMAD.MOV.U32 R14, RZ, RZ, R15 ;  /* 0x000000ffff0e3224 */ /* 0x000fe200078e000f */
[----:B------:R-:W-:Y:S06]  /*0880*/  @P4 BRA `(.L_x_8) ;  /* 0xfffffff800f04947 */ /* 0x000fec000383ffff */
.L_x_7:
[----:B------:R-:W-:Y:S05]  /*0890*/  @!P2 BRA `(.L_x_6) ;  /* 0x00000000006ca947 */ /* 0x000fea0003800000 */
[----:B------:R-:W-:Y:S01]  /*08a0*/  IADD3 R4, PT, PT, -R4, RZ, RZ ;  /* 0x000000ff04047210 */ /* 0x000fe20007ffe1ff */
[----:B------:R-:W0:Y:S06]  /*08b0*/  LDCU UR4, c[0x0][0x384] ;  /* 0x00007080ff0477ac */ /* 0x000e2c0008000800 */
.L_x_11:
[----:B------:R-:W-:Y:S01]  /*08c0*/  VIADD R4, R4, 0x1 ;  /* 0x0000000104047836 */ /* 0x000fe20000000000 */
[----:B------:R-:W-:Y:S04]  /*08d0*/  BAR.SYNC.DEFER_BLOCKING 0x0 ;  /* 0x0000000000007b1d */ /* 0x000fe80000010000 */
[----:B------:R-:W-:Y:S02]  /*08e0*/  ISETP.NE.AND P3, PT, R4, RZ, PT ;  /* 0x000000ff0400720c */ /* 0x000fe40003f65270 */
[----:B--2---:R-:W-:Y:S11]  /*08f0*/  @!P0 BRA `(.L_x_9) ;  /* 0x0000000000208947 */ /* 0x004ff60003800000 */
[----:B0-----:R-:W-:Y:S02]  /*0900*/  IMAD R5, R0, UR4, R11 ;  /* 0x0000000400057c24 */ /* 0x001fe4000f8e020b */
[----:B------:R-:W-:-:S03]  /*0910*/  IMAD R10, R11, UR4, R6 ;  /* 0x000000040b0a7c24 */ /* 0x000fc6000f8e0206 */
[----:B------:R-:W-:Y:S01]  /*0920*/  LEA R5, R5, R8, 0x2 ;  /* 0x0000000805057211 */ /* 0x000fe200078e10ff */
[----:B------:R-:W-:-:S05]  /*0930*/  IMAD R10, R10, 0x4, R7 ;  /* 0x000000040a0a7824 */ /* 0x000fca00078e0207 */
[----:B------:R-:W-:Y:S04]  /*0940*/  LDS R5, [R5] ;  /* 0x0000000005057984 */ /* 0x000fe80000000800 */
[----:B------:R-:W0:Y:S02]  /*0950*/  LDS R10, [R10] ;  /* 0x000000000a0a7984 */ /* 0x000e240000000800 */
[----:B0-----:R-:W-:Y:S01]  /*0960*/  IADD3 R12, PT, PT, R5, R10, RZ ;  /* 0x0000000a050c7210 */ /* 0x001fe20007ffe0ff */
[----:B------:R-:W-:Y:S06]  /*0970*/  BRA `(.L_x_10) ;  /* 0x00000000001c7947 */ /* 0x000fec0003800000 */
.L_x_9:
[----:B0-----:R-:W-:Y:S02]  /*0980*/  IMAD R10, R0, UR4, R11 ;  /* 0x00000004000a7c24 */ /* 0x001fe4000f8e020b */
[----:B------:R-:W-:Y:S02]  /*0990*/  IMAD R13, R11, UR4, R6 ;  /* 0x000000040b0d7c24 */ /* 0x000fe4000f8e0206 */
[----:B------:R-:W-:-:S03]  /*09a0*/  IMAD R5, R10, 0x4, R7 ;  /* 0x000000040a057824 */ /* 0x000fc600078e0207 */
[----:B------:R-:W-:-:S03]  /*09b0*/  LEA R10, R13, R8, 0x2 ;  /* 0x000000080d0a7211 */ /* 0x000fc600078e10ff */
[----:B------:R-:W-:Y:S04]  /*09c0*/  LDS R5, [R5] ;  /* 0x0000000005057984 */ /* 0x000fe80000000800 */
[----:B------:R-:W0:Y:S02]  /*09d0*/  LDS R10, [R10] ;  /* 0x000000000a0a7984 */ /* 0x000e240000000800 */
[----:B0-----:R-:W-:-:S07]  /*09e0*/  IMAD.IADD R12, R5, 0x1, R10 ;  /* 0x00000001050c7824 */ /* 0x001fce00078e020a */
.L_x_10:
[----:B------:R-:W0:Y:S01]  /*09f0*/  LDS R14, [R9] ;  /* 0x00000000090e7984 */ /* 0x000e220000000800 */
[----:B------:R-:W-:Y:S02]  /*0a00*/  IADD3 R11, PT, PT, R11, 0x1, RZ ;  /* 0x000000010b0b7810 */ /* 0x000fe40007ffe0ff */
[----:B0-----:R-:W-:-:S13]  /*0a10*/  ISETP.GT.AND P2, PT, R14, R12, PT ;  /* 0x0000000c0e00720c */ /* 0x001fda0003f44270 */
[----:B------:R2:W-:Y:S01]  /*0a20*/  @P2 STS [R9], R12 ;  /* 0x0000000c09002388 */ /* 0x0005e20000000800 */
[----:B------:R-:W-:Y:S01]  /*0a30*/  @P2 IMAD.MOV.U32 R14, RZ, RZ, R12 ;  /* 0x000000ffff0e2224 */ /* 0x000fe200078e000c */
[----:B------:R-:W-:Y:S06]  /*0a40*/  @P3 BRA `(.L_x_11) ;  /* 0xfffffffc009c3947 */ /* 0x000fec000383ffff */
.L_x_6:
[----:B------:R-:W-:Y:S05]  /*0a50*/  @P1 EXIT ;  /* 0x000000000000194d */ /* 0x000fea0003800000 */
[----:B------:R-:W-:Y:S01]  /*0a60*/  STG.E desc[UR6][R2.64], R14 ;  /* 0x0000000e02007986 */ /* 0x000fe2000c101906 */
[----:B------:R-:W-:Y:S05]  /*0a70*/  EXIT ;  /* 0x000000000000794d */ /* 0x000fea0003800000 */
.L_x_12:
        /* <DEDUP_REMOVED lines=16> */
.L_x_19:


//--------------------- .text._Z5func1iiiPi       --------------------------
	.section	.text._Z5func1iiiPi,"ax",@progbits
	.align	128
        .global         _Z5func1iiiPi
        .type           _Z5func1iiiPi,@function
        .size           _Z5func1iiiPi,(.L_x_20 - _Z5func1iiiPi)
        .other          _Z5func1iiiPi,@"STO_CUDA_ENTRY STV_DEFAULT"
_Z5func1iiiPi:
.text._Z5func1iiiPi:
[----:B------:R-:W-:Y:S01]  /*0000*/  LDC R1, c[0x0][0x37c] ;  /* 0x0000df00ff017b82 */ /* 0x000fe20000000800 */
[----:B------:R-:W0:Y:S01]  /*0010*/  LDCU.64 UR8, c[0x0][0x380] ;  /* 0x00007000ff0877ac */ /* 0x000e220008000a00 */
[----:B------:R-:W1:Y:S06]  /*0020*/  S2R R7, SR_TID.X ;  /* 0x0000000000077919 */ /* 0x000e6c0000002100 */
[----:B------:R-:W2:Y:S01]  /*0030*/  LDC R9, c[0x0][0x388] ;  /* 0x0000e200ff097b82 */ /* 0x000ea20000000800 */
[----:B------:R-:W3:Y:S01]  /*0040*/  LDCU.64 UR10, c[0x0][0x358] ;  /* 0x00006b00ff0a77ac */ /* 0x000ee20008000a00 */
[----:B0-----:R-:W0:Y:S01]  /*0050*/  I2F.U32.RP R4, UR9 ;  /* 0x0000000900047d06 */ /* 0x001e220008209000 */
[----:B------:R-:W-:-:S07]  /*0060*/  ISETP.NE.U32.AND P2, PT, RZ, UR9, PT ;  /* 0x00000009ff007c0c */ /* 0x000fce000bf45070 */
[----:B0-----:R-:W0:Y:S02]  /*0070*/  MUFU.RCP R4, R4 ;  /* 0x0000000400047308 */ /* 0x001e240000001000 */
[----:B0-----:R-:W-:-:S06]  /*0080*/  VIADD R2, R4, 0xffffffe ;  /* 0x0ffffffe04027836 */ /* 0x001fcc0000000000 */
[----:B------:R0:W4:Y:S02]  /*0090*/  F2I.FTZ.U32.TRUNC.NTZ R3, R2 ;  /* 0x0000000200037305 */ /* 0x000124000021f000 */
[----:B0-----:R-:W-:Y:S02]  /*00a0*/  HFMA2 R2, -RZ, RZ, 0, 0 ;  /* 0x00000000ff027431 */ /* 0x001fe400000001ff */
[----:B----4-:R-:W-:-:S04]  /*00b0*/  IMAD.MOV R5, RZ, RZ, -R3 ;  /* 0x000000ffff057224 */ /* 0x010fc800078e0a03 */
[----:B------:R-:W-:-:S04]  /*00c0*/  IMAD R5, R5, UR9, RZ ;  /* 0x0000000905057c24 */ /* 0x000fc8000f8e02ff */
[----:B------:R-:W-:-:S06]  /*00d0*/  IMAD.HI.U32 R0, R3, R5, R2 ;  /* 0x0000000503007227 */ /* 0x000fcc00078e0002 */
[----:B-1----:R-:W-:-:S04]  /*00e0*/  IMAD.HI.U32 R0, R0, R7, RZ ;  /* 0x0000000700007227 */ /* 0x002fc800078e00ff */
[----:B------:R-:W-:-:S04]  /*00f0*/  IMAD.MOV R6, RZ, RZ, -R0 ;  /* 0x000000ffff067224 */ /* 0x000fc800078e0a00 */
[----:B------:R-:W-:-:S05]  /*0100*/  IMAD R3, R6, UR9, R7 ;  /* 0x0000000906037c24 */ /* 0x000fca000f8e0207 */
[----:B------:R-:W-:-:S13]  /*0110*/  ISETP.GE.U32.AND P0, PT, R3, UR9, PT ;  /* 0x0000000903007c0c */ /* 0x000fda000bf06070 */
[----:B------:R-:W-:Y:S01]  /*0120*/  @P0 IADD3 R3, PT, PT, R3, -UR9, RZ ;  /* 0x8000000903030c10 */ /* 0x000fe2000fffe0ff */
[----:B------:R-:W-:-:S03]  /*0130*/  @P0 VIADD R0, R0, 0x1 ;  /* 0x0000000100000836 */ /* 0x000fc60000000000 */
[----:B------:R-:W-:Y:S02]  /*0140*/  ISETP.GE.U32.AND P1, PT, R3, UR9, PT ;  /* 0x0000000903007c0c */ /* 0x000fe4000bf26070 */
[----:B------:R-:W0:Y:S11]  /*0150*/  LDC.64 R2, c[0x0][0x390] ;  /* 0x0000e400ff027b82 */ /* 0x000e360000000a00 */
[----:B------:R-:W-:-:S02]  /*0160*/  @P1 IADD3 R0, PT, PT, R0, 0x1, RZ ;  /* 0x0000000100001810 */ /* 0x000fc40007ffe0ff */
[----:B------:R-:W-:-:S05]  /*0170*/  @!P2 LOP3.LUT R0, RZ, UR9, RZ, 0x33, !PT ;  /* 0x00000009ff00ac12 */ /* 0x000fca000f8e33ff */
[--C-:B------:R-:W-:Y:S02]  /*0180*/  IMAD.MOV R4, RZ, RZ, -R0.reuse ;  /* 0x000000ffff047224 */ /* 0x100fe400078e0a00 */
[----:B--2---:R-:W-:Y:S02]  /*0190*/  IMAD R5, R9, UR9, R0 ;  /* 0x0000000909057c24 */ /* 0x004fe4000f8e0200 */
[----:B------:R-:W-:-:S04]  /*01a0*/  IMAD R4, R4, UR9, R7 ;  /* 0x0000000904047c24 */ /* 0x000fc8000f8e0207 */
[----:B------:R-:W-:-:S05]  /*01b0*/  IMAD R6, R9, UR9, R4 ;  /* 0x0000000909067c24 */ /* 0x000fca000f8e0204 */
[C---:B------:R-:W-:Y:S01]  /*01c0*/  VIMNMX R8, PT, PT, R5.reuse, R6, !PT ;  /* 0x0000000605087248 */ /* 0x040fe20007fe0100 */
[----:B------:R-:W-:Y:S01]  /*01d0*/  IMAD R5, R5, UR8, R6 ;  /* 0x0000000805057c24 */ /* 0x000fe2000f8e0206 */
[----:B------:R-:W-:Y:S02]  /*01e0*/  MOV R6, 0x989680 ;  /* 0x0098968000067802 */ /* 0x000fe40000000f00 */
[----:B------:R-:W-:Y:S01]  /*01f0*/  ISETP.GE.AND P0, PT, R8, UR8, PT ;  /* 0x0000000808007c0c */ /* 0x000fe2000bf06270 */
[----:B0-----:R-:W-:-:S12]  /*0200*/  IMAD.WIDE R2, R5, 0x4, R2 ;  /* 0x0000000405027825 */ /* 0x001fd800078e0202 */
[----:B---3--:R-:W2:Y:S01]  /*0210*/  @!P0 LDG.E R6, desc[UR10][R2.64] ;  /* 0x0000000a02068981 */ /* 0x008ea2000c1e1900 */
[----:B------:R-:W0:Y:S01]  /*0220*/  S2UR UR6, SR_CgaCtaId ;  /* 0x00000000000679c3 */ /* 0x000e220000008800 */
[----:B------:R-:W-:Y:S01]  /*0230*/  UMOV UR4, 0x400 ;  /* 0x0000040000047882 */ /* 0x000fe20000000000 */
[----:B------:R-:W-:Y:S01]  /*0240*/  UISETP.GE.AND UP0, UPT, UR9, 0x1, UPT ;  /* 0x000000010900788c */ /* 0x000fe2000bf06270 */
[----:B------:R-:W-:Y:S01]  /*0250*/  ISETP.GE.AND P0, PT, R8, UR8, PT ;  /* 0x0000000808007c0c */ /* 0x000fe2000bf06270 */
[----:B0-----:R-:W-:-:S06]  /*0260*/  ULEA UR6, UR6, UR4, 0x18 ;  /* 0x0000000406067291 */ /* 0x001fcc000f8ec0ff */
[----:B------:R-:W-:-:S05]  /*0270*/  LEA R5, R7, UR6, 0x2 ;  /* 0x0000000607057c11 */ /* 0x000fca000f8e10ff */
[----:B--2---:R0:W-:Y:S01]  /*0280*/  STS [R5], R6 ;  /* 0x0000000605007388 */ /* 0x0041e20000000800 */
[----:B------:R-:W-:Y:S05]  /*0290*/  BRA.U !UP0, `(.L_x_13) ;  /* 0x0000000508107547 */ /* 0x000fea000b800000 */
[----:B------:R-:W-:Y:S02]  /*02a0*/  UISETP.GE.U32.AND UP1, UPT, UR9, 0x4, UPT ;  /* 0x000000040900788c */ /* 0x000fe4000bf26070 */
[----:B------:R-:W-:Y:S01]  /*02b0*/  ULOP3.LUT UR7, UR9, 0x3, URZ, 0xc0, !UPT ;  /* 0x0000000309077892 */ /* 0x000fe2000f8ec0ff */
[----:B------:R-:W-:-:S03]  /*02c0*/  UMOV UR4, URZ ;  /* 0x000000ff00047c82 */ /* 0x000fc60008000000 */
[----:B------:R-:W-:-:S03]  /*02d0*/  UISETP.NE.AND UP0, UPT, UR7, URZ, UPT ;  /* 0x000000ff0700728c */ /* 0x000fc6000bf05270 */
[----:B------:R-:W-:Y:S08]  /*02e0*/  BRA.U !UP1, `(.L_x_14) ;  /* 0x0000000109b07547 */ /* 0x000ff0000b800000 */
[----:B------:R-:W1:Y:S01]  /*02f0*/  LDC R15, c[0x0][0x384] ;  /* 0x0000e100ff0f7b82 */ /* 0x000e620000000800 */
[----:B------:R-:W-:Y:S01]  /*0300*/  ULOP3.LUT UR4, UR9, 0x7ffffffc, URZ, 0xc0, !UPT ;  /* 0x7ffffffc09047892 */ /* 0x000fe2000f8ec0ff */
[----:B------:R-:W-:-:S03]  /*0310*/  UMOV UR5, URZ ;  /* 0x000000ff00057c82 */ /* 0x000fc60008000000 */
[----:B------:R-:W-:-:S12]  /*0320*/  UIADD3 UR8, UPT, UPT, -UR4, URZ, URZ ;  /* 0x000000ff04087290 */ /* 0x000fd8000fffe1ff */
.L_x_15:
[----:B------:R-:W-:Y:S01]  /*0330*/  BAR.SYNC.DEFER_BLOCKING 0x0 ;  /* 0x0000000000007b1d */ /* 0x000fe20000010000 */
[----:B01----:R-:W-:Y:S01]  /*0340*/  IMAD R6, R0, R15, UR5 ;  /* 0x0000000500067e24 */ /* 0x003fe2000f8e020f */
[----:B------:R-:W-:Y:S01]  /*0350*/  UIADD3 UR8, UPT, UPT, UR8, 0x4, URZ ;  /* 0x0000000408087890 */ /* 0x000fe2000fffe0ff */
[----:B--2---:R-:W-:Y:S01]  /*0360*/  IMAD R7, R15, UR5, R4 ;  /* 0x000000050f077c24 */ /* 0x004fe2000f8e0204 */
[----:B------:R-:W-:Y:S02]  /*0370*/  UIADD3 UR5, UPT, UPT, UR5, 0x4, URZ ;  /* 0x0000000405057890 */ /* 0x000fe4000fffe0ff */
[----:B------:R-:W-:Y:S01]  /*0380*/  LEA R9, R6, UR6, 0x2 ;  /* 0x0000000606097c11 */ /* 0x000fe2000f8e10ff */
[----:B------:R-:W-:Y:S01]  /*0390*/  UISETP.NE.AND UP1, UPT, UR8, URZ, UPT ;  /* 0x000000ff0800728c */ /* 0x000fe2000bf25270 */
[----:B------:R-:W-:-:S04]  /*03a0*/  LEA R10, R7, UR6, 0x2 ;  /* 0x00000006070a7c11 */ /* 0x000fc8000f8e10ff */
[C---:B------:R-:W-:Y:S01]  /*03b0*/  LEA R12, R15.reuse, R10, 0x2 ;  /* 0x0000000a0f0c7211 */ /* 0x040fe200078e10ff */
[----:B------:R-:W-:Y:S04]  /*03c0*/  LDS R6, [R9] ;  /* 0x0000000009067984 */ /* 0x000fe80000000800 */
[----:B------:R0:W1:Y:S04]  /*03d0*/  LDS R7, [R10] ;  /* 0x000000000a077984 */ /* 0x0000680000000800 */
[----:B------:R-:W2:Y:S01]  /*03e0*/  LDS R8, [R5] ;  /* 0x0000000005087984 */ /* 0x000ea20000000800 */
[----:B0-----:R-:W-:Y:S01]  /*03f0*/  LEA R10, R15, R12, 0x2 ;  /* 0x0000000c0f0a7211 */ /* 0x001fe200078e10ff */
[----:B-1----:R-:W-:-:S05]  /*0400*/  IMAD.IADD R11, R6, 0x1, R7 ;  /* 0x00000001060b7824 */ /* 0x002fca00078e0207 */
[----:B--2---:R-:W-:-:S13]  /*0410*/  ISETP.GT.AND P1, PT, R8, R11, PT ;  /* 0x0000000b0800720c */ /* 0x004fda0003f24270 */
[----:B------:R-:W-:Y:S01]  /*0420*/  @P1 STS [R5], R11 ;  /* 0x0000000b05001388 */ /* 0x000fe20000000800 */
[----:B------:R-:W-:Y:S06]  /*0430*/  BAR.SYNC.DEFER_BLOCKING 0x0 ;  /* 0x0000000000007b1d */ /* 0x000fec0000010000 */
[----:B------:R-:W-:Y:S04]  /*0440*/  LDS R6, [R9+0x4] ;  /* 0x0000040009067984 */ /* 0x000fe80000000800 */
[----:B------:R-:W0:Y:S04]  /*0450*/  LDS R7, [R12] ;  /* 0x000000000c077984 */ /* 0x000e280000000800 */
[----:B------:R-:W1:Y:S01]  /*0460*/  LDS R8, [R5] ;  /* 0x0000000005087984 */ /* 0x000e620000000800 */
[----:B0-----:R-:W-:-:S05]  /*0470*/  IMAD.IADD R13, R6, 0x1, R7 ;  /* 0x00000001060d7824 */ /* 0x001fca00078e0207 */
[----:B-1----:R-:W-:-:S13]  /*0480*/  ISETP.GT.AND P1, PT, R8, R13, PT ;  /* 0x0000000d0800720c */ /* 0x002fda0003f24270 */
[----:B------:R-:W-:Y:S01]  /*0490*/  @P1 STS [R5], R13 ;  /* 0x0000000d05001388 */ /* 0x000fe20000000800 */
[----:B------:R-:W-:Y:S06]  /*04a0*/  BAR.SYNC.DEFER_BLOCKING 0x0 ;  /* 0x0000000000007b1d */ /* 0x000fec0000010000 */
[----:B------:R-:W-:Y:S04]  /*04b0*/  LDS R6, [R9+0x8] ;  /* 0x0000080009067984 */ /* 0x000fe80000000800 */
[----:B------:R-:W0:Y:S04]  /*04c0*/  LDS R7, [R10] ;  /* 0x000000000a077984 */ /* 0x000e280000000800 */
[----:B------:R-:W1:Y:S01]  /*04d0*/  LDS R8, [R5] ;  /* 0x0000000005087984 */ /* 0x000e620000000800 */
[----:B0-----:R-:W-:-:S05]  /*04e0*/  IMAD.IADD R11, R6, 0x1, R7 ;  /* 0x00000001060b7824 */ /* 0x001fca00078e0207 */
[----:B-1----:R-:W-:Y:S02]  /*04f0*/  ISETP.GT.AND P1, PT, R8, R11, PT ;  /* 0x0000000b0800720c */ /* 0x002fe40003f24270 */
[----:B------:R-:W-:-:S11]  /*0500*/  LEA R8, R15, R10, 0x2 ;  /* 0x0000000a0f087211 */ /* 0x000fd600078e10ff */
[----:B------:R-:W-:Y:S01]  /*0510*/  @P1 STS [R5], R11 ;  /* 0x0000000b05001388 */ /* 0x000fe20000000800 */
[----:B------:R-:W-:Y:S06]  /*0520*/  BAR.SYNC.DEFER_BLOCKING 0x0 ;  /* 0x0000000000007b1d */ /* 0x000fec0000010000 */
[----:B------:R-:W-:Y:S04]  /*0530*/  LDS R7, [R9+0xc] ;  /* 0x00000c0009077984 */ /* 0x000fe80000000800 */
[----:B------:R-:W0:Y:S04]  /*0540*/  LDS R8, [R8] ;  /* 0x0000000008087984 */ /* 0x000e280000000800 */
[----:B------:R-:W1:Y:S01]  /*0550*/  LDS R6, [R5] ;  /* 0x0000000005067984 */ /* 0x000e620000000800 */
[----:B0-----:R-:W-:-:S05]  /*0560*/  IMAD.IADD R7, R7, 0x1, R8 ;  /* 0x0000000107077824 */ /* 0x001fca00078e0208 */
[----:B-1----:R-:W-:-:S13]  /*0570*/  ISETP.GT.AND P1, PT, R6, R7, PT ;  /* 0x000000070600720c */ /* 0x002fda0003f24270 */
[----:B------:R2:W-:Y:S01]  /*0580*/  @P1 STS [R5], R7 ;  /* 0x0000000705001388 */ /* 0x0005e20000000800 */
[----:B------:R-:W-:Y:S01]  /*0590*/  @P1 MOV R6, R7 ;  /* 0x0000000700061202 */ /* 0x000fe20000000f00 */
[----:B------:R-:W-:Y:S06]  /*05a0*/  BRA.U UP1, `(.L_x_15) ;  /* 0xfffffffd01607547 */ /* 0x000fec000b83ffff */
.L_x_14:
[----:B------:R-:W-:Y:S05]  /*05b0*/  BRA.U !UP0, `(.L_x_13) ;  /* 0x0000000108487547 */ /* 0x000fea000b800000 */
[----:B------:R-:W1:Y:S01]  /*05c0*/  LDC R11, c[0x0][0x384] ;  /* 0x0000e100ff0b7b82 */ /* 0x000e620000000800 */
[----:B------:R-:W-:-:S12]  /*05d0*/  UIADD3 UR7, UPT, UPT, -UR7, URZ, URZ ;  /* 0x000000ff07077290 */ /* 0x000fd8000fffe1ff */
.L_x_16:
[----:B------:R-:W-:Y:S01]  /*05e0*/  BAR.SYNC.DEFER_BLOCKING 0x0 ;  /* 0x0000000000007b1d */ /* 0x000fe20000010000 */
[----:B01----:R-:W-:Y:S01]  /*05f0*/  IMAD R6, R0, R11, UR4 ;  /* 0x0000000400067e24 */ /* 0x003fe2000f8e020b */
[----:B------:R-:W-:Y:S01]  /*0600*/  UIADD3 UR7, UPT, UPT, UR7, 0x1, URZ ;  /* 0x0000000107077890 */ /* 0x000fe2000fffe0ff */
[----:B------:R-:W-:Y:S01]  /*0610*/  IMAD R8, R11, UR4, R4 ;  /* 0x000000040b087c24 */ /* 0x000fe2000f8e0204 */
[----:B------:R-:W-:Y:S02]  /*0620*/  UIADD3 UR4, UPT, UPT, UR4, 0x1, URZ ;  /* 0x0000000104047890 */ /* 0x000fe4000fffe0ff */
[----:B--2---:R-:W-:Y:S01]  /*0630*/  LEA R7, R6, UR6, 0x2 ;  /* 0x0000000606077c11 */ /* 0x004fe2000f8e10ff */
[----:B------:R-:W-:Y:S01]  /*0640*/  UISETP.NE.AND UP0, UPT, UR7, URZ, UPT ;  /* 0x000000ff0700728c */ /* 0x000fe2000bf05270 */
[----:B------:R-:W-:-:S04]  /*0650*/  LEA R8, R8, UR6, 0x2 ;  /* 0x0000000608087c11 */ /* 0x000fc8000f8e10ff */
[----:B------:R-:W-:Y:S04]  /*0660*/  LDS R7, [R7] ;  /* 0x0000000007077984 */ /* 0x000fe80000000800 */
[----:B------:R-:W0:Y:S04]  /*0670*/  LDS R8, [R8] ;  /* 0x0000000008087984 */ /* 0x000e280000000800 */
[----:B------:R-:W1:Y:S01]  /*0680*/  LDS R6, [R5] ;  /* 0x0000000005067984 */ /* 0x000e620000000800 */
[----:B0--3--:R-:W-:-:S05]  /*0690*/  IMAD.IADD R9, R7, 0x1, R8 ;  /* 0x0000000107097824 */ /* 0x009fca00078e0208 */
[----:B-1----:R-:W-:-:S13]  /*06a0*/  ISETP.GT.AND P1, PT, R6, R9, PT ;  /* 0x000000090600720c */ /* 0x002fda0003f24270 */
[----:B------:R3:W-:Y:S01]  /*06b0*/  @P1 STS [R5], R9 ;  /* 0x0000000905001388 */ /* 0x0007e20000000800 */
[----:B------:R-:W-:Y:S01]  /*06c0*/  @P1 MOV R6, R9 ;  /* 0x0000000900061202 */ /* 0x000fe20000000f00 */
[----:B------:R-:W-:Y:S06]  /*06d0*/  BRA.U UP0, `(.L_x_16) ;  /* 0xfffffffd00c07547 */ /* 0x000fec000b83ffff */
.L_x_13:
[----:B------:R-:W-:Y:S05]  /*06e0*/  @P0 EXIT ;  /* 0x000000000000094d */ /* 0x000fea0003800000 */
[----:B------:R-:W-:Y:S01]  /*06f0*/  STG.E desc[UR10][R2.64], R6 ;  /* 0x0000000602007986 */ /* 0x000fe2000c10190a */
[----:B------:R-:W-:Y:S05]  /*0700*/  EXIT ;  /* 0x000000000000794d */ /* 0x000fea0003800000 */
.L_x_17:
        /* <DEDUP_REMOVED lines=15> */
.L_x_20:


//--------------------- .nv.shared._Z5func3iiiPii --------------------------
	.section	.nv.shared._Z5func3iiiPii,"aw",@nobits
	.sectionflags	@""
	.align	16
	.zero		1024


//--------------------- .nv.shared.reserved.0     --------------------------
	.section	.nv.shared.reserved.0,"aw",@nobits
	.weak		__nv_reservedSMEM_offset_0_alias
	.size		__nv_reservedSMEM_offset_0_alias, 0, 64
	.other		__nv_reservedSMEM_offset_0_alias,@"STO_CUDA_RESERVED_SHARED STV_DEFAULT"
__nv_reservedSMEM_offset_0_alias:
	.zero		0
	.zero		64


//--------------------- .nv.shared._Z5func2iiiPi  --------------------------
	.section	.nv.shared._Z5func2iiiPi,"aw",@nobits
	.sectionflags	@""
	.align	16
	.zero		1024


//--------------------- .nv.shared._Z5func1iiiPi  --------------------------
	.section	.nv.shared._Z5func1iiiPi,"aw",@nobits
	.sectionflags	@""
	.align	16
	.zero		1024


//--------------------- .nv.constant0._Z5func3iiiPii --------------------------
	.section	.nv.constant0._Z5func3iiiPii,"a",@progbits
	.sectionflags	@""
	.align	4
.nv.constant0._Z5func3iiiPii:
	.zero		924


//--------------------- .nv.constant0._Z5func2iiiPi --------------------------
	.section	.nv.constant0._Z5func2iiiPi,"a",@progbits
	.sectionflags	@""
	.align	4
.nv.constant0._Z5func2iiiPi:
	.zero		920


//--------------------- .nv.constant0._Z5func1iiiPi --------------------------
	.section	.nv.constant0._Z5func1iiiPi,"a",@progbits
	.sectionflags	@""
	.align	4
.nv.constant0._Z5func1iiiPi:
	.zero		920


//--------------------- SYMBOLS --------------------------

	.type		.nv.reservedSmem.offset0,@object
	.size		.nv.reservedSmem.offset0,0x4
	.type		.nv.reservedSmem.cap,@object
	.size		.nv.reservedSmem.cap,0x4
